//
// Generated by NVIDIA NVVM Compiler
//
// Compiler Build ID: CL-36424714
// Cuda compilation tools, release 13.0, V13.0.88
// Based on NVVM 20.0.0
//

.version 9.0
.target sm_100
.address_size 64

	// .globl	_Z15matmult_kernel1iiiPdS_S_
.extern .func  (.param .b32 func_retval0) vprintf
(
	.param .b64 vprintf_param_0,
	.param .b64 vprintf_param_1
)
;
.global .align 1 .b8 $str[7] = {37, 46, 50, 108, 102, 32};
.global .align 1 .b8 $str$1[2] = {10};
.global .align 1 .b8 $str$2[4] = {105, 115, 10};

.visible .entry _Z15matmult_kernel1iiiPdS_S_(
	.param .u32 _Z15matmult_kernel1iiiPdS_S__param_0,
	.param .u32 _Z15matmult_kernel1iiiPdS_S__param_1,
	.param .u32 _Z15matmult_kernel1iiiPdS_S__param_2,
	.param .u64 .ptr .align 1 _Z15matmult_kernel1iiiPdS_S__param_3,
	.param .u64 .ptr .align 1 _Z15matmult_kernel1iiiPdS_S__param_4,
	.param .u64 .ptr .align 1 _Z15matmult_kernel1iiiPdS_S__param_5
)
{
	.local .align 8 .b8 	__local_depot0[8];
	.reg .b64 	%SP;
	.reg .b64 	%SPL;
	.reg .pred 	%p<52>;
	.reg .b32 	%r<298>;
	.reg .b64 	%rd<168>;
	.reg .b64 	%fd<123>;

	mov.u64 	%SPL, __local_depot0;
	cvta.local.u64 	%SP, %SPL;
	ld.param.u32 	%r77, [_Z15matmult_kernel1iiiPdS_S__param_0];
	ld.param.u32 	%r78, [_Z15matmult_kernel1iiiPdS_S__param_1];
	ld.param.u32 	%r79, [_Z15matmult_kernel1iiiPdS_S__param_2];
	ld.param.u64 	%rd12, [_Z15matmult_kernel1iiiPdS_S__param_4];
	ld.param.u64 	%rd13, [_Z15matmult_kernel1iiiPdS_S__param_5];
	cvta.to.global.u64 	%rd1, %rd12;
	cvta.to.global.u64 	%rd2, %rd13;
	add.u64 	%rd14, %SP, 0;
	add.u64 	%rd3, %SPL, 0;
	setp.lt.s32 	%p1, %r79, 1;
	@%p1 bra 	$L__BB0_23;
	setp.lt.s32 	%p2, %r78, 1;
	@%p2 bra 	$L__BB0_17;
	add.s32 	%r1, %r78, -1;
	and.b32  	%r2, %r78, 15;
	and.b32  	%r3, %r78, 7;
	and.b32  	%r4, %r78, 2147483632;
	and.b32  	%r5, %r78, 3;
	mov.b32 	%r273, 0;
	mov.u64 	%rd59, $str$1;
	mov.u64 	%rd46, $str;
$L__BB0_3:
	setp.lt.u32 	%p7, %r1, 15;
	mul.lo.s32 	%r7, %r273, %r78;
	mov.b32 	%r276, 0;
	@%p7 bra 	$L__BB0_6;
	mov.b32 	%r274, 0;
$L__BB0_5:
	.pragma "nounroll";
	add.s32 	%r95, %r274, %r7;
	mul.wide.u32 	%rd19, %r95, 8;
	add.s64 	%rd20, %rd1, %rd19;
	ld.global.f64 	%fd1, [%rd20];
	st.local.f64 	[%rd3], %fd1;
	cvta.global.u64 	%rd22, %rd46;
	{ // callseq 5, 0
	.param .b64 param0;
	st.param.b64 	[param0], %rd22;
	.param .b64 param1;
	st.param.b64 	[param1], %rd14;
	.param .b32 retval0;
	call.uni (retval0), 
	vprintf, 
	(
	param0, 
	param1
	);
	ld.param.b32 	%r96, [retval0];
	} // callseq 5
	ld.global.f64 	%fd2, [%rd20+8];
	st.local.f64 	[%rd3], %fd2;
	{ // callseq 6, 0
	.param .b64 param0;
	st.param.b64 	[param0], %rd22;
	.param .b64 param1;
	st.param.b64 	[param1], %rd14;
	.param .b32 retval0;
	call.uni (retval0), 
	vprintf, 
	(
	param0, 
	param1
	);
	ld.param.b32 	%r98, [retval0];
	} // callseq 6
	ld.global.f64 	%fd3, [%rd20+16];
	st.local.f64 	[%rd3], %fd3;
	{ // callseq 7, 0
	.param .b64 param0;
	st.param.b64 	[param0], %rd22;
	.param .b64 param1;
	st.param.b64 	[param1], %rd14;
	.param .b32 retval0;
	call.uni (retval0), 
	vprintf, 
	(
	param0, 
	param1
	);
	ld.param.b32 	%r100, [retval0];
	} // callseq 7
	ld.global.f64 	%fd4, [%rd20+24];
	st.local.f64 	[%rd3], %fd4;
	{ // callseq 8, 0
	.param .b64 param0;
	st.param.b64 	[param0], %rd22;
	.param .b64 param1;
	st.param.b64 	[param1], %rd14;
	.param .b32 retval0;
	call.uni (retval0), 
	vprintf, 
	(
	param0, 
	param1
	);
	ld.param.b32 	%r102, [retval0];
	} // callseq 8
	ld.global.f64 	%fd5, [%rd20+32];
	st.local.f64 	[%rd3], %fd5;
	{ // callseq 9, 0
	.param .b64 param0;
	st.param.b64 	[param0], %rd22;
	.param .b64 param1;
	st.param.b64 	[param1], %rd14;
	.param .b32 retval0;
	call.uni (retval0), 
	vprintf, 
	(
	param0, 
	param1
	);
	ld.param.b32 	%r104, [retval0];
	} // callseq 9
	ld.global.f64 	%fd6, [%rd20+40];
	st.local.f64 	[%rd3], %fd6;
	{ // callseq 10, 0
	.param .b64 param0;
	st.param.b64 	[param0], %rd22;
	.param .b64 param1;
	st.param.b64 	[param1], %rd14;
	.param .b32 retval0;
	call.uni (retval0), 
	vprintf, 
	(
	param0, 
	param1
	);
	ld.param.b32 	%r106, [retval0];
	} // callseq 10
	ld.global.f64 	%fd7, [%rd20+48];
	st.local.f64 	[%rd3], %fd7;
	{ // callseq 11, 0
	.param .b64 param0;
	st.param.b64 	[param0], %rd22;
	.param .b64 param1;
	st.param.b64 	[param1], %rd14;
	.param .b32 retval0;
	call.uni (retval0), 
	vprintf, 
	(
	param0, 
	param1
	);
	ld.param.b32 	%r108, [retval0];
	} // callseq 11
	ld.global.f64 	%fd8, [%rd20+56];
	st.local.f64 	[%rd3], %fd8;
	{ // callseq 12, 0
	.param .b64 param0;
	st.param.b64 	[param0], %rd22;
	.param .b64 param1;
	st.param.b64 	[param1], %rd14;
	.param .b32 retval0;
	call.uni (retval0), 
	vprintf, 
	(
	param0, 
	param1
	);
	ld.param.b32 	%r110, [retval0];
	} // callseq 12
	ld.global.f64 	%fd9, [%rd20+64];
	st.local.f64 	[%rd3], %fd9;
	{ // callseq 13, 0
	.param .b64 param0;
	st.param.b64 	[param0], %rd22;
	.param .b64 param1;
	st.param.b64 	[param1], %rd14;
	.param .b32 retval0;
	call.uni (retval0), 
	vprintf, 
	(
	param0, 
	param1
	);
	ld.param.b32 	%r112, [retval0];
	} // callseq 13
	ld.global.f64 	%fd10, [%rd20+72];
	st.local.f64 	[%rd3], %fd10;
	{ // callseq 14, 0
	.param .b64 param0;
	st.param.b64 	[param0], %rd22;
	.param .b64 param1;
	st.param.b64 	[param1], %rd14;
	.param .b32 retval0;
	call.uni (retval0), 
	vprintf, 
	(
	param0, 
	param1
	);
	ld.param.b32 	%r114, [retval0];
	} // callseq 14
	ld.global.f64 	%fd11, [%rd20+80];
	st.local.f64 	[%rd3], %fd11;
	{ // callseq 15, 0
	.param .b64 param0;
	st.param.b64 	[param0], %rd22;
	.param .b64 param1;
	st.param.b64 	[param1], %rd14;
	.param .b32 retval0;
	call.uni (retval0), 
	vprintf, 
	(
	param0, 
	param1
	);
	ld.param.b32 	%r116, [retval0];
	} // callseq 15
	ld.global.f64 	%fd12, [%rd20+88];
	st.local.f64 	[%rd3], %fd12;
	{ // callseq 16, 0
	.param .b64 param0;
	st.param.b64 	[param0], %rd22;
	.param .b64 param1;
	st.param.b64 	[param1], %rd14;
	.param .b32 retval0;
	call.uni (retval0), 
	vprintf, 
	(
	param0, 
	param1
	);
	ld.param.b32 	%r118, [retval0];
	} // callseq 16
	ld.global.f64 	%fd13, [%rd20+96];
	st.local.f64 	[%rd3], %fd13;
	{ // callseq 17, 0
	.param .b64 param0;
	st.param.b64 	[param0], %rd22;
	.param .b64 param1;
	st.param.b64 	[param1], %rd14;
	.param .b32 retval0;
	call.uni (retval0), 
	vprintf, 
	(
	param0, 
	param1
	);
	ld.param.b32 	%r120, [retval0];
	} // callseq 17
	ld.global.f64 	%fd14, [%rd20+104];
	st.local.f64 	[%rd3], %fd14;
	{ // callseq 18, 0
	.param .b64 param0;
	st.param.b64 	[param0], %rd22;
	.param .b64 param1;
	st.param.b64 	[param1], %rd14;
	.param .b32 retval0;
	call.uni (retval0), 
	vprintf, 
	(
	param0, 
	param1
	);
	ld.param.b32 	%r122, [retval0];
	} // callseq 18
	ld.global.f64 	%fd15, [%rd20+112];
	st.local.f64 	[%rd3], %fd15;
	{ // callseq 19, 0
	.param .b64 param0;
	st.param.b64 	[param0], %rd22;
	.param .b64 param1;
	st.param.b64 	[param1], %rd14;
	.param .b32 retval0;
	call.uni (retval0), 
	vprintf, 
	(
	param0, 
	param1
	);
	ld.param.b32 	%r124, [retval0];
	} // callseq 19
	ld.global.f64 	%fd16, [%rd20+120];
	st.local.f64 	[%rd3], %fd16;
	{ // callseq 20, 0
	.param .b64 param0;
	st.param.b64 	[param0], %rd22;
	.param .b64 param1;
	st.param.b64 	[param1], %rd14;
	.param .b32 retval0;
	call.uni (retval0), 
	vprintf, 
	(
	param0, 
	param1
	);
	ld.param.b32 	%r126, [retval0];
	} // callseq 20
	add.s32 	%r274, %r274, 16;
	setp.eq.s32 	%p8, %r274, %r4;
	mov.u32 	%r276, %r4;
	@%p8 bra 	$L__BB0_6;
	bra.uni 	$L__BB0_5;
$L__BB0_6:
	setp.eq.s32 	%p9, %r2, 0;
	@%p9 bra 	$L__BB0_16;
	add.s32 	%r128, %r2, -1;
	setp.lt.u32 	%p10, %r128, 7;
	@%p10 bra 	$L__BB0_9;
	add.s32 	%r129, %r276, %r7;
	mul.wide.u32 	%rd24, %r129, 8;
	add.s64 	%rd25, %rd1, %rd24;
	ld.global.f64 	%fd17, [%rd25];
	st.local.f64 	[%rd3], %fd17;
	cvta.global.u64 	%rd27, %rd46;
	{ // callseq 21, 0
	.param .b64 param0;
	st.param.b64 	[param0], %rd27;
	.param .b64 param1;
	st.param.b64 	[param1], %rd14;
	.param .b32 retval0;
	call.uni (retval0), 
	vprintf, 
	(
	param0, 
	param1
	);
	ld.param.b32 	%r130, [retval0];
	} // callseq 21
	cvt.u64.u32 	%rd29, %r7;
	cvt.u64.u32 	%rd30, %r276;
	add.s64 	%rd31, %rd30, %rd29;
	shl.b64 	%rd32, %rd31, 3;
	add.s64 	%rd33, %rd1, %rd32;
	ld.global.f64 	%fd18, [%rd33+8];
	st.local.f64 	[%rd3], %fd18;
	{ // callseq 22, 0
	.param .b64 param0;
	st.param.b64 	[param0], %rd27;
	.param .b64 param1;
	st.param.b64 	[param1], %rd14;
	.param .b32 retval0;
	call.uni (retval0), 
	vprintf, 
	(
	param0, 
	param1
	);
	ld.param.b32 	%r132, [retval0];
	} // callseq 22
	ld.global.f64 	%fd19, [%rd33+16];
	st.local.f64 	[%rd3], %fd19;
	{ // callseq 23, 0
	.param .b64 param0;
	st.param.b64 	[param0], %rd27;
	.param .b64 param1;
	st.param.b64 	[param1], %rd14;
	.param .b32 retval0;
	call.uni (retval0), 
	vprintf, 
	(
	param0, 
	param1
	);
	ld.param.b32 	%r134, [retval0];
	} // callseq 23
	ld.global.f64 	%fd20, [%rd33+24];
	st.local.f64 	[%rd3], %fd20;
	{ // callseq 24, 0
	.param .b64 param0;
	st.param.b64 	[param0], %rd27;
	.param .b64 param1;
	st.param.b64 	[param1], %rd14;
	.param .b32 retval0;
	call.uni (retval0), 
	vprintf, 
	(
	param0, 
	param1
	);
	ld.param.b32 	%r136, [retval0];
	} // callseq 24
	ld.global.f64 	%fd21, [%rd33+32];
	st.local.f64 	[%rd3], %fd21;
	{ // callseq 25, 0
	.param .b64 param0;
	st.param.b64 	[param0], %rd27;
	.param .b64 param1;
	st.param.b64 	[param1], %rd14;
	.param .b32 retval0;
	call.uni (retval0), 
	vprintf, 
	(
	param0, 
	param1
	);
	ld.param.b32 	%r138, [retval0];
	} // callseq 25
	ld.global.f64 	%fd22, [%rd33+40];
	st.local.f64 	[%rd3], %fd22;
	{ // callseq 26, 0
	.param .b64 param0;
	st.param.b64 	[param0], %rd27;
	.param .b64 param1;
	st.param.b64 	[param1], %rd14;
	.param .b32 retval0;
	call.uni (retval0), 
	vprintf, 
	(
	param0, 
	param1
	);
	ld.param.b32 	%r140, [retval0];
	} // callseq 26
	ld.global.f64 	%fd23, [%rd33+48];
	st.local.f64 	[%rd3], %fd23;
	{ // callseq 27, 0
	.param .b64 param0;
	st.param.b64 	[param0], %rd27;
	.param .b64 param1;
	st.param.b64 	[param1], %rd14;
	.param .b32 retval0;
	call.uni (retval0), 
	vprintf, 
	(
	param0, 
	param1
	);
	ld.param.b32 	%r142, [retval0];
	} // callseq 27
	ld.global.f64 	%fd24, [%rd33+56];
	st.local.f64 	[%rd3], %fd24;
	{ // callseq 28, 0
	.param .b64 param0;
	st.param.b64 	[param0], %rd27;
	.param .b64 param1;
	st.param.b64 	[param1], %rd14;
	.param .b32 retval0;
	call.uni (retval0), 
	vprintf, 
	(
	param0, 
	param1
	);
	ld.param.b32 	%r144, [retval0];
	} // callseq 28
	add.s32 	%r276, %r276, 8;
$L__BB0_9:
	setp.eq.s32 	%p11, %r3, 0;
	@%p11 bra 	$L__BB0_16;
	add.s32 	%r146, %r3, -1;
	setp.lt.u32 	%p12, %r146, 3;
	@%p12 bra 	$L__BB0_12;
	add.s32 	%r147, %r276, %r7;
	mul.wide.u32 	%rd34, %r147, 8;
	add.s64 	%rd35, %rd1, %rd34;
	ld.global.f64 	%fd25, [%rd35];
	st.local.f64 	[%rd3], %fd25;
	cvta.global.u64 	%rd37, %rd46;
	{ // callseq 29, 0
	.param .b64 param0;
	st.param.b64 	[param0], %rd37;
	.param .b64 param1;
	st.param.b64 	[param1], %rd14;
	.param .b32 retval0;
	call.uni (retval0), 
	vprintf, 
	(
	param0, 
	param1
	);
	ld.param.b32 	%r148, [retval0];
	} // callseq 29
	cvt.u64.u32 	%rd39, %r7;
	cvt.u64.u32 	%rd40, %r276;
	add.s64 	%rd41, %rd40, %rd39;
	shl.b64 	%rd42, %rd41, 3;
	add.s64 	%rd43, %rd1, %rd42;
	ld.global.f64 	%fd26, [%rd43+8];
	st.local.f64 	[%rd3], %fd26;
	{ // callseq 30, 0
	.param .b64 param0;
	st.param.b64 	[param0], %rd37;
	.param .b64 param1;
	st.param.b64 	[param1], %rd14;
	.param .b32 retval0;
	call.uni (retval0), 
	vprintf, 
	(
	param0, 
	param1
	);
	ld.param.b32 	%r150, [retval0];
	} // callseq 30
	ld.global.f64 	%fd27, [%rd43+16];
	st.local.f64 	[%rd3], %fd27;
	{ // callseq 31, 0
	.param .b64 param0;
	st.param.b64 	[param0], %rd37;
	.param .b64 param1;
	st.param.b64 	[param1], %rd14;
	.param .b32 retval0;
	call.uni (retval0), 
	vprintf, 
	(
	param0, 
	param1
	);
	ld.param.b32 	%r152, [retval0];
	} // callseq 31
	ld.global.f64 	%fd28, [%rd43+24];
	st.local.f64 	[%rd3], %fd28;
	{ // callseq 32, 0
	.param .b64 param0;
	st.param.b64 	[param0], %rd37;
	.param .b64 param1;
	st.param.b64 	[param1], %rd14;
	.param .b32 retval0;
	call.uni (retval0), 
	vprintf, 
	(
	param0, 
	param1
	);
	ld.param.b32 	%r154, [retval0];
	} // callseq 32
	add.s32 	%r276, %r276, 4;
$L__BB0_12:
	setp.eq.s32 	%p13, %r5, 0;
	@%p13 bra 	$L__BB0_16;
	setp.eq.s32 	%p14, %r5, 1;
	add.s32 	%r156, %r276, %r7;
	mul.wide.u32 	%rd44, %r156, 8;
	add.s64 	%rd45, %rd1, %rd44;
	ld.global.f64 	%fd29, [%rd45];
	st.local.f64 	[%rd3], %fd29;
	cvta.global.u64 	%rd47, %rd46;
	{ // callseq 33, 0
	.param .b64 param0;
	st.param.b64 	[param0], %rd47;
	.param .b64 param1;
	st.param.b64 	[param1], %rd14;
	.param .b32 retval0;
	call.uni (retval0), 
	vprintf, 
	(
	param0, 
	param1
	);
	ld.param.b32 	%r157, [retval0];
	} // callseq 33
	@%p14 bra 	$L__BB0_16;
	setp.eq.s32 	%p15, %r5, 2;
	cvt.u64.u32 	%rd49, %r7;
	cvt.u64.u32 	%rd50, %r276;
	add.s64 	%rd51, %rd50, %rd49;
	shl.b64 	%rd52, %rd51, 3;
	add.s64 	%rd4, %rd1, %rd52;
	ld.global.f64 	%fd30, [%rd4+8];
	st.local.f64 	[%rd3], %fd30;
	cvta.global.u64 	%rd54, %rd46;
	{ // callseq 34, 0
	.param .b64 param0;
	st.param.b64 	[param0], %rd54;
	.param .b64 param1;
	st.param.b64 	[param1], %rd14;
	.param .b32 retval0;
	call.uni (retval0), 
	vprintf, 
	(
	param0, 
	param1
	);
	ld.param.b32 	%r159, [retval0];
	} // callseq 34
	@%p15 bra 	$L__BB0_16;
	ld.global.f64 	%fd31, [%rd4+16];
	st.local.f64 	[%rd3], %fd31;
	cvta.global.u64 	%rd57, %rd46;
	{ // callseq 35, 0
	.param .b64 param0;
	st.param.b64 	[param0], %rd57;
	.param .b64 param1;
	st.param.b64 	[param1], %rd14;
	.param .b32 retval0;
	call.uni (retval0), 
	vprintf, 
	(
	param0, 
	param1
	);
	ld.param.b32 	%r161, [retval0];
	} // callseq 35
$L__BB0_16:
	cvta.global.u64 	%rd60, %rd59;
	{ // callseq 36, 0
	.param .b64 param0;
	st.param.b64 	[param0], %rd60;
	.param .b64 param1;
	st.param.b64 	[param1], 0;
	.param .b32 retval0;
	call.uni (retval0), 
	vprintf, 
	(
	param0, 
	param1
	);
	ld.param.b32 	%r163, [retval0];
	} // callseq 36
	add.s32 	%r273, %r273, 1;
	setp.eq.s32 	%p16, %r273, %r79;
	@%p16 bra 	$L__BB0_23;
	bra.uni 	$L__BB0_3;
$L__BB0_17:
	and.b32  	%r16, %r79, 3;
	setp.lt.u32 	%p3, %r79, 4;
	@%p3 bra 	$L__BB0_20;
	and.b32  	%r17, %r79, 2147483644;
	mov.b32 	%r278, 0;
	mov.u64 	%rd15, $str$1;
$L__BB0_19:
	cvta.global.u64 	%rd16, %rd15;
	{ // callseq 0, 0
	.param .b64 param0;
	st.param.b64 	[param0], %rd16;
	.param .b64 param1;
	st.param.b64 	[param1], 0;
	.param .b32 retval0;
	call.uni (retval0), 
	vprintf, 
	(
	param0, 
	param1
	);
	ld.param.b32 	%r81, [retval0];
	} // callseq 0
	{ // callseq 1, 0
	.param .b64 param0;
	st.param.b64 	[param0], %rd16;
	.param .b64 param1;
	st.param.b64 	[param1], 0;
	.param .b32 retval0;
	call.uni (retval0), 
	vprintf, 
	(
	param0, 
	param1
	);
	ld.param.b32 	%r83, [retval0];
	} // callseq 1
	{ // callseq 2, 0
	.param .b64 param0;
	st.param.b64 	[param0], %rd16;
	.param .b64 param1;
	st.param.b64 	[param1], 0;
	.param .b32 retval0;
	call.uni (retval0), 
	vprintf, 
	(
	param0, 
	param1
	);
	ld.param.b32 	%r85, [retval0];
	} // callseq 2
	{ // callseq 3, 0
	.param .b64 param0;
	st.param.b64 	[param0], %rd16;
	.param .b64 param1;
	st.param.b64 	[param1], 0;
	.param .b32 retval0;
	call.uni (retval0), 
	vprintf, 
	(
	param0, 
	param1
	);
	ld.param.b32 	%r87, [retval0];
	} // callseq 3
	add.s32 	%r278, %r278, 4;
	setp.ne.s32 	%p4, %r278, %r17;
	@%p4 bra 	$L__BB0_19;
$L__BB0_20:
	setp.eq.s32 	%p5, %r16, 0;
	@%p5 bra 	$L__BB0_23;
	mov.b32 	%r279, 0;
	mov.u64 	%rd17, $str$1;
$L__BB0_22:
	.pragma "nounroll";
	cvta.global.u64 	%rd18, %rd17;
	{ // callseq 4, 0
	.param .b64 param0;
	st.param.b64 	[param0], %rd18;
	.param .b64 param1;
	st.param.b64 	[param1], 0;
	.param .b32 retval0;
	call.uni (retval0), 
	vprintf, 
	(
	param0, 
	param1
	);
	ld.param.b32 	%r90, [retval0];
	} // callseq 4
	add.s32 	%r279, %r279, 1;
	setp.ne.s32 	%p6, %r279, %r16;
	@%p6 bra 	$L__BB0_22;
$L__BB0_23:
	mov.u64 	%rd61, $str$2;
	cvta.global.u64 	%rd62, %rd61;
	{ // callseq 37, 0
	.param .b64 param0;
	st.param.b64 	[param0], %rd62;
	.param .b64 param1;
	st.param.b64 	[param1], 0;
	.param .b32 retval0;
	call.uni (retval0), 
	vprintf, 
	(
	param0, 
	param1
	);
	ld.param.b32 	%r165, [retval0];
	} // callseq 37
	min.s32 	%r167, %r77, %r78;
	setp.lt.s32 	%p17, %r167, 1;
	@%p17 bra 	$L__BB0_37;
	and.b32  	%r22, %r78, 7;
	add.s32 	%r23, %r22, -1;
	and.b32  	%r24, %r78, 3;
	and.b32  	%r25, %r78, 2147483640;
	and.b32  	%r26, %r78, 1;
	mov.b32 	%r280, 0;
$L__BB0_25:
	setp.lt.u32 	%p18, %r78, 8;
	mul.lo.s32 	%r28, %r280, %r78;
	mov.b32 	%r283, 0;
	@%p18 bra 	$L__BB0_28;
	mov.b32 	%r281, 0;
$L__BB0_27:
	.pragma "nounroll";
	add.s32 	%r171, %r281, %r28;
	mul.wide.u32 	%rd63, %r171, 8;
	add.s64 	%rd64, %rd2, %rd63;
	mov.b64 	%rd65, 0;
	st.global.u64 	[%rd64], %rd65;
	st.global.u64 	[%rd64+8], %rd65;
	st.global.u64 	[%rd64+16], %rd65;
	st.global.u64 	[%rd64+24], %rd65;
	st.global.u64 	[%rd64+32], %rd65;
	st.global.u64 	[%rd64+40], %rd65;
	st.global.u64 	[%rd64+48], %rd65;
	st.global.u64 	[%rd64+56], %rd65;
	add.s32 	%r281, %r281, 8;
	setp.eq.s32 	%p19, %r281, %r25;
	mov.u32 	%r283, %r25;
	@%p19 bra 	$L__BB0_28;
	bra.uni 	$L__BB0_27;
$L__BB0_28:
	setp.eq.s32 	%p20, %r22, 0;
	@%p20 bra 	$L__BB0_36;
	setp.lt.u32 	%p21, %r23, 3;
	@%p21 bra 	$L__BB0_31;
	add.s32 	%r172, %r283, %r28;
	mul.wide.u32 	%rd66, %r172, 8;
	add.s64 	%rd67, %rd2, %rd66;
	mov.b64 	%rd68, 0;
	st.global.u64 	[%rd67], %rd68;
	cvt.u64.u32 	%rd69, %r28;
	cvt.u64.u32 	%rd70, %r283;
	add.s64 	%rd71, %rd70, %rd69;
	shl.b64 	%rd72, %rd71, 3;
	add.s64 	%rd73, %rd2, %rd72;
	st.global.u64 	[%rd73+8], %rd68;
	st.global.u64 	[%rd73+16], %rd68;
	st.global.u64 	[%rd73+24], %rd68;
	add.s32 	%r283, %r283, 4;
$L__BB0_31:
	setp.eq.s32 	%p22, %r24, 0;
	@%p22 bra 	$L__BB0_36;
	setp.eq.s32 	%p23, %r24, 1;
	@%p23 bra 	$L__BB0_34;
	add.s32 	%r173, %r283, %r28;
	mul.wide.u32 	%rd74, %r173, 8;
	add.s64 	%rd75, %rd2, %rd74;
	mov.b64 	%rd76, 0;
	st.global.u64 	[%rd75], %rd76;
	cvt.u64.u32 	%rd77, %r28;
	cvt.u64.u32 	%rd78, %r283;
	add.s64 	%rd79, %rd78, %rd77;
	shl.b64 	%rd80, %rd79, 3;
	add.s64 	%rd81, %rd2, %rd80;
	st.global.u64 	[%rd81+8], %rd76;
	add.s32 	%r283, %r283, 2;
$L__BB0_34:
	setp.eq.s32 	%p24, %r26, 0;
	@%p24 bra 	$L__BB0_36;
	add.s32 	%r174, %r283, %r28;
	mul.wide.u32 	%rd82, %r174, 8;
	add.s64 	%rd83, %rd2, %rd82;
	mov.b64 	%rd84, 0;
	st.global.u64 	[%rd83], %rd84;
$L__BB0_36:
	add.s32 	%r280, %r280, 1;
	setp.ne.s32 	%p25, %r280, %r77;
	@%p25 bra 	$L__BB0_25;
$L__BB0_37:
	min.s32 	%r175, %r77, %r79;
	min.s32 	%r176, %r175, %r78;
	setp.lt.s32 	%p26, %r176, 1;
	@%p26 bra 	$L__BB0_53;
	ld.param.u64 	%rd166, [_Z15matmult_kernel1iiiPdS_S__param_3];
	and.b32  	%r37, %r78, 7;
	add.s32 	%r38, %r37, -1;
	and.b32  	%r39, %r78, 3;
	and.b32  	%r40, %r78, 2147483640;
	and.b32  	%r41, %r78, 1;
	cvta.to.global.u64 	%rd5, %rd166;
	mov.b32 	%r285, 0;
$L__BB0_39:
	mul.lo.s32 	%r43, %r285, %r79;
	mul.lo.s32 	%r44, %r285, %r78;
	mov.b32 	%r286, 0;
	cvt.u64.u32 	%rd112, %r44;
$L__BB0_40:
	setp.lt.u32 	%p27, %r78, 8;
	add.s32 	%r180, %r286, %r43;
	mul.wide.u32 	%rd85, %r180, 8;
	add.s64 	%rd6, %rd5, %rd85;
	mul.lo.s32 	%r46, %r286, %r78;
	mov.b32 	%r289, 0;
	@%p27 bra 	$L__BB0_43;
	mov.b32 	%r287, 0;
$L__BB0_42:
	.pragma "nounroll";
	ld.global.f64 	%fd32, [%rd6];
	add.s32 	%r182, %r287, %r46;
	mul.wide.u32 	%rd86, %r182, 8;
	add.s64 	%rd87, %rd1, %rd86;
	ld.global.f64 	%fd33, [%rd87];
	add.s32 	%r183, %r287, %r44;
	mul.wide.u32 	%rd88, %r183, 8;
	add.s64 	%rd89, %rd2, %rd88;
	ld.global.f64 	%fd34, [%rd89];
	fma.rn.f64 	%fd35, %fd32, %fd33, %fd34;
	st.global.f64 	[%rd89], %fd35;
	ld.global.f64 	%fd36, [%rd6];
	ld.global.f64 	%fd37, [%rd87+8];
	ld.global.f64 	%fd38, [%rd89+8];
	fma.rn.f64 	%fd39, %fd36, %fd37, %fd38;
	st.global.f64 	[%rd89+8], %fd39;
	ld.global.f64 	%fd40, [%rd6];
	ld.global.f64 	%fd41, [%rd87+16];
	ld.global.f64 	%fd42, [%rd89+16];
	fma.rn.f64 	%fd43, %fd40, %fd41, %fd42;
	st.global.f64 	[%rd89+16], %fd43;
	ld.global.f64 	%fd44, [%rd6];
	ld.global.f64 	%fd45, [%rd87+24];
	ld.global.f64 	%fd46, [%rd89+24];
	fma.rn.f64 	%fd47, %fd44, %fd45, %fd46;
	st.global.f64 	[%rd89+24], %fd47;
	ld.global.f64 	%fd48, [%rd6];
	ld.global.f64 	%fd49, [%rd87+32];
	ld.global.f64 	%fd50, [%rd89+32];
	fma.rn.f64 	%fd51, %fd48, %fd49, %fd50;
	st.global.f64 	[%rd89+32], %fd51;
	ld.global.f64 	%fd52, [%rd6];
	ld.global.f64 	%fd53, [%rd87+40];
	ld.global.f64 	%fd54, [%rd89+40];
	fma.rn.f64 	%fd55, %fd52, %fd53, %fd54;
	st.global.f64 	[%rd89+40], %fd55;
	ld.global.f64 	%fd56, [%rd6];
	ld.global.f64 	%fd57, [%rd87+48];
	ld.global.f64 	%fd58, [%rd89+48];
	fma.rn.f64 	%fd59, %fd56, %fd57, %fd58;
	st.global.f64 	[%rd89+48], %fd59;
	ld.global.f64 	%fd60, [%rd6];
	ld.global.f64 	%fd61, [%rd87+56];
	ld.global.f64 	%fd62, [%rd89+56];
	fma.rn.f64 	%fd63, %fd60, %fd61, %fd62;
	st.global.f64 	[%rd89+56], %fd63;
	add.s32 	%r287, %r287, 8;
	setp.ne.s32 	%p28, %r287, %r40;
	mov.u32 	%r289, %r40;
	@%p28 bra 	$L__BB0_42;
$L__BB0_43:
	setp.eq.s32 	%p29, %r37, 0;
	@%p29 bra 	$L__BB0_51;
	setp.lt.u32 	%p30, %r38, 3;
	@%p30 bra 	$L__BB0_46;
	ld.global.f64 	%fd64, [%rd6];
	add.s32 	%r184, %r289, %r46;
	mul.wide.u32 	%rd90, %r184, 8;
	add.s64 	%rd91, %rd1, %rd90;
	ld.global.f64 	%fd65, [%rd91];
	add.s32 	%r185, %r289, %r44;
	mul.wide.u32 	%rd92, %r185, 8;
	add.s64 	%rd93, %rd2, %rd92;
	ld.global.f64 	%fd66, [%rd93];
	fma.rn.f64 	%fd67, %fd64, %fd65, %fd66;
	st.global.f64 	[%rd93], %fd67;
	ld.global.f64 	%fd68, [%rd6];
	cvt.u64.u32 	%rd94, %r46;
	cvt.u64.u32 	%rd95, %r289;
	add.s64 	%rd96, %rd95, %rd94;
	shl.b64 	%rd97, %rd96, 3;
	add.s64 	%rd98, %rd1, %rd97;
	ld.global.f64 	%fd69, [%rd98+8];
	add.s64 	%rd100, %rd95, %rd112;
	shl.b64 	%rd101, %rd100, 3;
	add.s64 	%rd102, %rd2, %rd101;
	ld.global.f64 	%fd70, [%rd102+8];
	fma.rn.f64 	%fd71, %fd68, %fd69, %fd70;
	st.global.f64 	[%rd102+8], %fd71;
	ld.global.f64 	%fd72, [%rd6];
	ld.global.f64 	%fd73, [%rd98+16];
	ld.global.f64 	%fd74, [%rd102+16];
	fma.rn.f64 	%fd75, %fd72, %fd73, %fd74;
	st.global.f64 	[%rd102+16], %fd75;
	ld.global.f64 	%fd76, [%rd6];
	ld.global.f64 	%fd77, [%rd98+24];
	ld.global.f64 	%fd78, [%rd102+24];
	fma.rn.f64 	%fd79, %fd76, %fd77, %fd78;
	st.global.f64 	[%rd102+24], %fd79;
	add.s32 	%r289, %r289, 4;
$L__BB0_46:
	setp.eq.s32 	%p31, %r39, 0;
	@%p31 bra 	$L__BB0_51;
	setp.eq.s32 	%p32, %r39, 1;
	@%p32 bra 	$L__BB0_49;
	ld.global.f64 	%fd80, [%rd6];
	add.s32 	%r186, %r289, %r46;
	mul.wide.u32 	%rd103, %r186, 8;
	add.s64 	%rd104, %rd1, %rd103;
	ld.global.f64 	%fd81, [%rd104];
	add.s32 	%r187, %r289, %r44;
	mul.wide.u32 	%rd105, %r187, 8;
	add.s64 	%rd106, %rd2, %rd105;
	ld.global.f64 	%fd82, [%rd106];
	fma.rn.f64 	%fd83, %fd80, %fd81, %fd82;
	st.global.f64 	[%rd106], %fd83;
	ld.global.f64 	%fd84, [%rd6];
	cvt.u64.u32 	%rd107, %r46;
	cvt.u64.u32 	%rd108, %r289;
	add.s64 	%rd109, %rd108, %rd107;
	shl.b64 	%rd110, %rd109, 3;
	add.s64 	%rd111, %rd1, %rd110;
	ld.global.f64 	%fd85, [%rd111+8];
	add.s64 	%rd113, %rd108, %rd112;
	shl.b64 	%rd114, %rd113, 3;
	add.s64 	%rd115, %rd2, %rd114;
	ld.global.f64 	%fd86, [%rd115+8];
	fma.rn.f64 	%fd87, %fd84, %fd85, %fd86;
	st.global.f64 	[%rd115+8], %fd87;
	add.s32 	%r289, %r289, 2;
$L__BB0_49:
	setp.eq.s32 	%p33, %r41, 0;
	@%p33 bra 	$L__BB0_51;
	ld.global.f64 	%fd88, [%rd6];
	add.s32 	%r188, %r289, %r46;
	mul.wide.u32 	%rd116, %r188, 8;
	add.s64 	%rd117, %rd1, %rd116;
	ld.global.f64 	%fd89, [%rd117];
	add.s32 	%r189, %r289, %r44;
	mul.wide.u32 	%rd118, %r189, 8;
	add.s64 	%rd119, %rd2, %rd118;
	ld.global.f64 	%fd90, [%rd119];
	fma.rn.f64 	%fd91, %fd88, %fd89, %fd90;
	st.global.f64 	[%rd119], %fd91;
$L__BB0_51:
	add.s32 	%r286, %r286, 1;
	setp.ne.s32 	%p34, %r286, %r79;
	@%p34 bra 	$L__BB0_40;
	add.s32 	%r285, %r285, 1;
	setp.ne.s32 	%p35, %r285, %r77;
	@%p35 bra 	$L__BB0_39;
$L__BB0_53:
	setp.lt.s32 	%p36, %r77, 1;
	@%p36 bra 	$L__BB0_76;
	setp.lt.s32 	%p37, %r78, 1;
	@%p37 bra 	$L__BB0_70;
	and.b32  	%r56, %r78, 15;
	and.b32  	%r57, %r78, 7;
	and.b32  	%r58, %r78, 2147483632;
	and.b32  	%r59, %r78, 3;
	neg.s32 	%r60, %r58;
	mov.b32 	%r291, 0;
	mov.u64 	%rd164, $str$1;
	mov.u64 	%rd151, $str;
	add.u64 	%rd153, %SP, 0;
$L__BB0_56:
	setp.lt.u32 	%p42, %r78, 16;
	mul.lo.s32 	%r62, %r291, %r78;
	mov.b32 	%r294, 0;
	@%p42 bra 	$L__BB0_59;
	mul.wide.u32 	%rd124, %r62, 8;
	add.s64 	%rd125, %rd2, %rd124;
	add.s64 	%rd167, %rd125, 64;
	mov.u32 	%r292, %r60;
$L__BB0_58:
	.pragma "nounroll";
	ld.global.f64 	%fd92, [%rd167+-64];
	st.local.f64 	[%rd3], %fd92;
	mov.u64 	%rd126, $str;
	cvta.global.u64 	%rd127, %rd126;
	add.u64 	%rd128, %SP, 0;
	{ // callseq 43, 0
	.param .b64 param0;
	st.param.b64 	[param0], %rd127;
	.param .b64 param1;
	st.param.b64 	[param1], %rd128;
	.param .b32 retval0;
	call.uni (retval0), 
	vprintf, 
	(
	param0, 
	param1
	);
	ld.param.b32 	%r204, [retval0];
	} // callseq 43
	ld.global.f64 	%fd93, [%rd167+-56];
	st.local.f64 	[%rd3], %fd93;
	{ // callseq 44, 0
	.param .b64 param0;
	st.param.b64 	[param0], %rd127;
	.param .b64 param1;
	st.param.b64 	[param1], %rd128;
	.param .b32 retval0;
	call.uni (retval0), 
	vprintf, 
	(
	param0, 
	param1
	);
	ld.param.b32 	%r206, [retval0];
	} // callseq 44
	ld.global.f64 	%fd94, [%rd167+-48];
	st.local.f64 	[%rd3], %fd94;
	{ // callseq 45, 0
	.param .b64 param0;
	st.param.b64 	[param0], %rd127;
	.param .b64 param1;
	st.param.b64 	[param1], %rd128;
	.param .b32 retval0;
	call.uni (retval0), 
	vprintf, 
	(
	param0, 
	param1
	);
	ld.param.b32 	%r208, [retval0];
	} // callseq 45
	ld.global.f64 	%fd95, [%rd167+-40];
	st.local.f64 	[%rd3], %fd95;
	{ // callseq 46, 0
	.param .b64 param0;
	st.param.b64 	[param0], %rd127;
	.param .b64 param1;
	st.param.b64 	[param1], %rd128;
	.param .b32 retval0;
	call.uni (retval0), 
	vprintf, 
	(
	param0, 
	param1
	);
	ld.param.b32 	%r210, [retval0];
	} // callseq 46
	ld.global.f64 	%fd96, [%rd167+-32];
	st.local.f64 	[%rd3], %fd96;
	{ // callseq 47, 0
	.param .b64 param0;
	st.param.b64 	[param0], %rd127;
	.param .b64 param1;
	st.param.b64 	[param1], %rd128;
	.param .b32 retval0;
	call.uni (retval0), 
	vprintf, 
	(
	param0, 
	param1
	);
	ld.param.b32 	%r212, [retval0];
	} // callseq 47
	ld.global.f64 	%fd97, [%rd167+-24];
	st.local.f64 	[%rd3], %fd97;
	{ // callseq 48, 0
	.param .b64 param0;
	st.param.b64 	[param0], %rd127;
	.param .b64 param1;
	st.param.b64 	[param1], %rd128;
	.param .b32 retval0;
	call.uni (retval0), 
	vprintf, 
	(
	param0, 
	param1
	);
	ld.param.b32 	%r214, [retval0];
	} // callseq 48
	ld.global.f64 	%fd98, [%rd167+-16];
	st.local.f64 	[%rd3], %fd98;
	{ // callseq 49, 0
	.param .b64 param0;
	st.param.b64 	[param0], %rd127;
	.param .b64 param1;
	st.param.b64 	[param1], %rd128;
	.param .b32 retval0;
	call.uni (retval0), 
	vprintf, 
	(
	param0, 
	param1
	);
	ld.param.b32 	%r216, [retval0];
	} // callseq 49
	ld.global.f64 	%fd99, [%rd167+-8];
	st.local.f64 	[%rd3], %fd99;
	{ // callseq 50, 0
	.param .b64 param0;
	st.param.b64 	[param0], %rd127;
	.param .b64 param1;
	st.param.b64 	[param1], %rd128;
	.param .b32 retval0;
	call.uni (retval0), 
	vprintf, 
	(
	param0, 
	param1
	);
	ld.param.b32 	%r218, [retval0];
	} // callseq 50
	ld.global.f64 	%fd100, [%rd167];
	st.local.f64 	[%rd3], %fd100;
	{ // callseq 51, 0
	.param .b64 param0;
	st.param.b64 	[param0], %rd127;
	.param .b64 param1;
	st.param.b64 	[param1], %rd128;
	.param .b32 retval0;
	call.uni (retval0), 
	vprintf, 
	(
	param0, 
	param1
	);
	ld.param.b32 	%r220, [retval0];
	} // callseq 51
	ld.global.f64 	%fd101, [%rd167+8];
	st.local.f64 	[%rd3], %fd101;
	{ // callseq 52, 0
	.param .b64 param0;
	st.param.b64 	[param0], %rd127;
	.param .b64 param1;
	st.param.b64 	[param1], %rd128;
	.param .b32 retval0;
	call.uni (retval0), 
	vprintf, 
	(
	param0, 
	param1
	);
	ld.param.b32 	%r222, [retval0];
	} // callseq 52
	ld.global.f64 	%fd102, [%rd167+16];
	st.local.f64 	[%rd3], %fd102;
	{ // callseq 53, 0
	.param .b64 param0;
	st.param.b64 	[param0], %rd127;
	.param .b64 param1;
	st.param.b64 	[param1], %rd128;
	.param .b32 retval0;
	call.uni (retval0), 
	vprintf, 
	(
	param0, 
	param1
	);
	ld.param.b32 	%r224, [retval0];
	} // callseq 53
	ld.global.f64 	%fd103, [%rd167+24];
	st.local.f64 	[%rd3], %fd103;
	{ // callseq 54, 0
	.param .b64 param0;
	st.param.b64 	[param0], %rd127;
	.param .b64 param1;
	st.param.b64 	[param1], %rd128;
	.param .b32 retval0;
	call.uni (retval0), 
	vprintf, 
	(
	param0, 
	param1
	);
	ld.param.b32 	%r226, [retval0];
	} // callseq 54
	ld.global.f64 	%fd104, [%rd167+32];
	st.local.f64 	[%rd3], %fd104;
	{ // callseq 55, 0
	.param .b64 param0;
	st.param.b64 	[param0], %rd127;
	.param .b64 param1;
	st.param.b64 	[param1], %rd128;
	.param .b32 retval0;
	call.uni (retval0), 
	vprintf, 
	(
	param0, 
	param1
	);
	ld.param.b32 	%r228, [retval0];
	} // callseq 55
	ld.global.f64 	%fd105, [%rd167+40];
	st.local.f64 	[%rd3], %fd105;
	{ // callseq 56, 0
	.param .b64 param0;
	st.param.b64 	[param0], %rd127;
	.param .b64 param1;
	st.param.b64 	[param1], %rd128;
	.param .b32 retval0;
	call.uni (retval0), 
	vprintf, 
	(
	param0, 
	param1
	);
	ld.param.b32 	%r230, [retval0];
	} // callseq 56
	ld.global.f64 	%fd106, [%rd167+48];
	st.local.f64 	[%rd3], %fd106;
	{ // callseq 57, 0
	.param .b64 param0;
	st.param.b64 	[param0], %rd127;
	.param .b64 param1;
	st.param.b64 	[param1], %rd128;
	.param .b32 retval0;
	call.uni (retval0), 
	vprintf, 
	(
	param0, 
	param1
	);
	ld.param.b32 	%r232, [retval0];
	} // callseq 57
	ld.global.f64 	%fd107, [%rd167+56];
	st.local.f64 	[%rd3], %fd107;
	{ // callseq 58, 0
	.param .b64 param0;
	st.param.b64 	[param0], %rd127;
	.param .b64 param1;
	st.param.b64 	[param1], %rd128;
	.param .b32 retval0;
	call.uni (retval0), 
	vprintf, 
	(
	param0, 
	param1
	);
	ld.param.b32 	%r234, [retval0];
	} // callseq 58
	add.s32 	%r292, %r292, 16;
	add.s64 	%rd167, %rd167, 128;
	setp.eq.s32 	%p43, %r292, 0;
	mov.u32 	%r294, %r58;
	@%p43 bra 	$L__BB0_59;
	bra.uni 	$L__BB0_58;
$L__BB0_59:
	setp.eq.s32 	%p44, %r56, 0;
	@%p44 bra 	$L__BB0_69;
	add.s32 	%r236, %r56, -1;
	setp.lt.u32 	%p45, %r236, 7;
	@%p45 bra 	$L__BB0_62;
	add.s32 	%r237, %r294, %r62;
	mul.wide.u32 	%rd129, %r237, 8;
	add.s64 	%rd130, %rd2, %rd129;
	ld.global.f64 	%fd108, [%rd130];
	st.local.f64 	[%rd3], %fd108;
	cvta.global.u64 	%rd132, %rd151;
	{ // callseq 59, 0
	.param .b64 param0;
	st.param.b64 	[param0], %rd132;
	.param .b64 param1;
	st.param.b64 	[param1], %rd153;
	.param .b32 retval0;
	call.uni (retval0), 
	vprintf, 
	(
	param0, 
	param1
	);
	ld.param.b32 	%r238, [retval0];
	} // callseq 59
	cvt.u64.u32 	%rd134, %r62;
	cvt.u64.u32 	%rd135, %r294;
	add.s64 	%rd136, %rd135, %rd134;
	shl.b64 	%rd137, %rd136, 3;
	add.s64 	%rd138, %rd2, %rd137;
	ld.global.f64 	%fd109, [%rd138+8];
	st.local.f64 	[%rd3], %fd109;
	{ // callseq 60, 0
	.param .b64 param0;
	st.param.b64 	[param0], %rd132;
	.param .b64 param1;
	st.param.b64 	[param1], %rd153;
	.param .b32 retval0;
	call.uni (retval0), 
	vprintf, 
	(
	param0, 
	param1
	);
	ld.param.b32 	%r240, [retval0];
	} // callseq 60
	ld.global.f64 	%fd110, [%rd138+16];
	st.local.f64 	[%rd3], %fd110;
	{ // callseq 61, 0
	.param .b64 param0;
	st.param.b64 	[param0], %rd132;
	.param .b64 param1;
	st.param.b64 	[param1], %rd153;
	.param .b32 retval0;
	call.uni (retval0), 
	vprintf, 
	(
	param0, 
	param1
	);
	ld.param.b32 	%r242, [retval0];
	} // callseq 61
	ld.global.f64 	%fd111, [%rd138+24];
	st.local.f64 	[%rd3], %fd111;
	{ // callseq 62, 0
	.param .b64 param0;
	st.param.b64 	[param0], %rd132;
	.param .b64 param1;
	st.param.b64 	[param1], %rd153;
	.param .b32 retval0;
	call.uni (retval0), 
	vprintf, 
	(
	param0, 
	param1
	);
	ld.param.b32 	%r244, [retval0];
	} // callseq 62
	ld.global.f64 	%fd112, [%rd138+32];
	st.local.f64 	[%rd3], %fd112;
	{ // callseq 63, 0
	.param .b64 param0;
	st.param.b64 	[param0], %rd132;
	.param .b64 param1;
	st.param.b64 	[param1], %rd153;
	.param .b32 retval0;
	call.uni (retval0), 
	vprintf, 
	(
	param0, 
	param1
	);
	ld.param.b32 	%r246, [retval0];
	} // callseq 63
	ld.global.f64 	%fd113, [%rd138+40];
	st.local.f64 	[%rd3], %fd113;
	{ // callseq 64, 0
	.param .b64 param0;
	st.param.b64 	[param0], %rd132;
	.param .b64 param1;
	st.param.b64 	[param1], %rd153;
	.param .b32 retval0;
	call.uni (retval0), 
	vprintf, 
	(
	param0, 
	param1
	);
	ld.param.b32 	%r248, [retval0];
	} // callseq 64
	ld.global.f64 	%fd114, [%rd138+48];
	st.local.f64 	[%rd3], %fd114;
	{ // callseq 65, 0
	.param .b64 param0;
	st.param.b64 	[param0], %rd132;
	.param .b64 param1;
	st.param.b64 	[param1], %rd153;
	.param .b32 retval0;
	call.uni (retval0), 
	vprintf, 
	(
	param0, 
	param1
	);
	ld.param.b32 	%r250, [retval0];
	} // callseq 65
	ld.global.f64 	%fd115, [%rd138+56];
	st.local.f64 	[%rd3], %fd115;
	{ // callseq 66, 0
	.param .b64 param0;
	st.param.b64 	[param0], %rd132;
	.param .b64 param1;
	st.param.b64 	[param1], %rd153;
	.param .b32 retval0;
	call.uni (retval0), 
	vprintf, 
	(
	param0, 
	param1
	);
	ld.param.b32 	%r252, [retval0];
	} // callseq 66
	add.s32 	%r294, %r294, 8;
$L__BB0_62:
	setp.eq.s32 	%p46, %r57, 0;
	@%p46 bra 	$L__BB0_69;
	add.s32 	%r254, %r57, -1;
	setp.lt.u32 	%p47, %r254, 3;
	@%p47 bra 	$L__BB0_65;
	add.s32 	%r255, %r294, %r62;
	mul.wide.u32 	%rd139, %r255, 8;
	add.s64 	%rd140, %rd2, %rd139;
	ld.global.f64 	%fd116, [%rd140];
	st.local.f64 	[%rd3], %fd116;
	cvta.global.u64 	%rd142, %rd151;
	{ // callseq 67, 0
	.param .b64 param0;
	st.param.b64 	[param0], %rd142;
	.param .b64 param1;
	st.param.b64 	[param1], %rd153;
	.param .b32 retval0;
	call.uni (retval0), 
	vprintf, 
	(
	param0, 
	param1
	);
	ld.param.b32 	%r256, [retval0];
	} // callseq 67
	cvt.u64.u32 	%rd144, %r62;
	cvt.u64.u32 	%rd145, %r294;
	add.s64 	%rd146, %rd145, %rd144;
	shl.b64 	%rd147, %rd146, 3;
	add.s64 	%rd148, %rd2, %rd147;
	ld.global.f64 	%fd117, [%rd148+8];
	st.local.f64 	[%rd3], %fd117;
	{ // callseq 68, 0
	.param .b64 param0;
	st.param.b64 	[param0], %rd142;
	.param .b64 param1;
	st.param.b64 	[param1], %rd153;
	.param .b32 retval0;
	call.uni (retval0), 
	vprintf, 
	(
	param0, 
	param1
	);
	ld.param.b32 	%r258, [retval0];
	} // callseq 68
	ld.global.f64 	%fd118, [%rd148+16];
	st.local.f64 	[%rd3], %fd118;
	{ // callseq 69, 0
	.param .b64 param0;
	st.param.b64 	[param0], %rd142;
	.param .b64 param1;
	st.param.b64 	[param1], %rd153;
	.param .b32 retval0;
	call.uni (retval0), 
	vprintf, 
	(
	param0, 
	param1
	);
	ld.param.b32 	%r260, [retval0];
	} // callseq 69
	ld.global.f64 	%fd119, [%rd148+24];
	st.local.f64 	[%rd3], %fd119;
	{ // callseq 70, 0
	.param .b64 param0;
	st.param.b64 	[param0], %rd142;
	.param .b64 param1;
	st.param.b64 	[param1], %rd153;
	.param .b32 retval0;
	call.uni (retval0), 
	vprintf, 
	(
	param0, 
	param1
	);
	ld.param.b32 	%r262, [retval0];
	} // callseq 70
	add.s32 	%r294, %r294, 4;
$L__BB0_65:
	setp.eq.s32 	%p48, %r59, 0;
	@%p48 bra 	$L__BB0_69;
	setp.eq.s32 	%p49, %r59, 1;
	add.s32 	%r264, %r294, %r62;
	mul.wide.u32 	%rd149, %r264, 8;
	add.s64 	%rd150, %rd2, %rd149;
	ld.global.f64 	%fd120, [%rd150];
	st.local.f64 	[%rd3], %fd120;
	cvta.global.u64 	%rd152, %rd151;
	{ // callseq 71, 0
	.param .b64 param0;
	st.param.b64 	[param0], %rd152;
	.param .b64 param1;
	st.param.b64 	[param1], %rd153;
	.param .b32 retval0;
	call.uni (retval0), 
	vprintf, 
	(
	param0, 
	param1
	);
	ld.param.b32 	%r265, [retval0];
	} // callseq 71
	@%p49 bra 	$L__BB0_69;
	setp.eq.s32 	%p50, %r59, 2;
	cvt.u64.u32 	%rd154, %r62;
	cvt.u64.u32 	%rd155, %r294;
	add.s64 	%rd156, %rd155, %rd154;
	shl.b64 	%rd157, %rd156, 3;
	add.s64 	%rd10, %rd2, %rd157;
	ld.global.f64 	%fd121, [%rd10+8];
	st.local.f64 	[%rd3], %fd121;
	cvta.global.u64 	%rd159, %rd151;
	{ // callseq 72, 0
	.param .b64 param0;
	st.param.b64 	[param0], %rd159;
	.param .b64 param1;
	st.param.b64 	[param1], %rd153;
	.param .b32 retval0;
	call.uni (retval0), 
	vprintf, 
	(
	param0, 
	param1
	);
	ld.param.b32 	%r267, [retval0];
	} // callseq 72
	@%p50 bra 	$L__BB0_69;
	ld.global.f64 	%fd122, [%rd10+16];
	st.local.f64 	[%rd3], %fd122;
	cvta.global.u64 	%rd162, %rd151;
	{ // callseq 73, 0
	.param .b64 param0;
	st.param.b64 	[param0], %rd162;
	.param .b64 param1;
	st.param.b64 	[param1], %rd153;
	.param .b32 retval0;
	call.uni (retval0), 
	vprintf, 
	(
	param0, 
	param1
	);
	ld.param.b32 	%r269, [retval0];
	} // callseq 73
$L__BB0_69:
	cvta.global.u64 	%rd165, %rd164;
	{ // callseq 74, 0
	.param .b64 param0;
	st.param.b64 	[param0], %rd165;
	.param .b64 param1;
	st.param.b64 	[param1], 0;
	.param .b32 retval0;
	call.uni (retval0), 
	vprintf, 
	(
	param0, 
	param1
	);
	ld.param.b32 	%r271, [retval0];
	} // callseq 74
	add.s32 	%r291, %r291, 1;
	setp.eq.s32 	%p51, %r291, %r77;
	@%p51 bra 	$L__BB0_76;
	bra.uni 	$L__BB0_56;
$L__BB0_70:
	and.b32  	%r71, %r77, 3;
	setp.lt.u32 	%p38, %r77, 4;
	@%p38 bra 	$L__BB0_73;
	and.b32  	%r72, %r77, 2147483644;
	mov.b32 	%r296, 0;
	mov.u64 	%rd120, $str$1;
$L__BB0_72:
	cvta.global.u64 	%rd121, %rd120;
	{ // callseq 38, 0
	.param .b64 param0;
	st.param.b64 	[param0], %rd121;
	.param .b64 param1;
	st.param.b64 	[param1], 0;
	.param .b32 retval0;
	call.uni (retval0), 
	vprintf, 
	(
	param0, 
	param1
	);
	ld.param.b32 	%r191, [retval0];
	} // callseq 38
	{ // callseq 39, 0
	.param .b64 param0;
	st.param.b64 	[param0], %rd121;
	.param .b64 param1;
	st.param.b64 	[param1], 0;
	.param .b32 retval0;
	call.uni (retval0), 
	vprintf, 
	(
	param0, 
	param1
	);
	ld.param.b32 	%r193, [retval0];
	} // callseq 39
	{ // callseq 40, 0
	.param .b64 param0;
	st.param.b64 	[param0], %rd121;
	.param .b64 param1;
	st.param.b64 	[param1], 0;
	.param .b32 retval0;
	call.uni (retval0), 
	vprintf, 
	(
	param0, 
	param1
	);
	ld.param.b32 	%r195, [retval0];
	} // callseq 40
	{ // callseq 41, 0
	.param .b64 param0;
	st.param.b64 	[param0], %rd121;
	.param .b64 param1;
	st.param.b64 	[param1], 0;
	.param .b32 retval0;
	call.uni (retval0), 
	vprintf, 
	(
	param0, 
	param1
	);
	ld.param.b32 	%r197, [retval0];
	} // callseq 41
	add.s32 	%r296, %r296, 4;
	setp.ne.s32 	%p39, %r296, %r72;
	@%p39 bra 	$L__BB0_72;
$L__BB0_73:
	setp.eq.s32 	%p40, %r71, 0;
	@%p40 bra 	$L__BB0_76;
	mov.b32 	%r297, 0;
	mov.u64 	%rd122, $str$1;
$L__BB0_75:
	.pragma "nounroll";
	cvta.global.u64 	%rd123, %rd122;
	{ // callseq 42, 0
	.param .b64 param0;
	st.param.b64 	[param0], %rd123;
	.param .b64 param1;
	st.param.b64 	[param1], 0;
	.param .b32 retval0;
	call.uni (retval0), 
	vprintf, 
	(
	param0, 
	param1
	);
	ld.param.b32 	%r200, [retval0];
	} // callseq 42
	add.s32 	%r297, %r297, 1;
	setp.ne.s32 	%p41, %r297, %r71;
	@%p41 bra 	$L__BB0_75;
$L__BB0_76:
	ret;

}


// ===== COMPILED SASS (sm_100) =====

	.target	sm_100

	.elftype	@"ET_EXEC"


//--------------------- .note.nv.tkinfo           --------------------------
	.section	.note.nv.tkinfo,"",@"SHT_NOTE"
	.sectionflags	@"SHF_NOTE_NV_TKINFO"
	.tkinfo
        /*0018*/ 	.word	0x00000002
        /*0030*/ 	.string	""
        /*0030*/ 	.string	"ptxas"
        /*0030*/ 	.string	"Cuda compilation tools, release 13.0, V13.0.88"
        /*0030*/ 	.string	"Build cuda_13.0.r13.0/compiler.36424714_0"
        /*0030*/ 	.string	"-arch sm_100 -m 64 "



//--------------------- .note.nv.cuinfo           --------------------------
	.section	.note.nv.cuinfo,"",@"SHT_NOTE"
	.sectionflags	@"SHF_NOTE_NV_CUINFO"
        /*0018*/ 	.short	0x0002
        /*001a*/ 	.short	0x0064
        /*001c*/ 	.short	0x0082
	.zero		2


//--------------------- .nv.info                  --------------------------
	.section	.nv.info,"",@"SHT_CUDA_INFO"
	.align	4


	//----- nvinfo : EIATTR_REGCOUNT
	.align		4
        /*0000*/ 	.byte	0x04, 0x2f
        /*0002*/ 	.short	(.L_4 - .L_3)
	.align		4
.L_3:
        /*0004*/ 	.word	index@(_Z15matmult_kernel1iiiPdS_S_)
        /*0008*/ 	.word	0x00000020


	//----- nvinfo : EIATTR_FRAME_SIZE
	.align		4
.L_4:
        /*000c*/ 	.byte	0x04, 0x11
        /*000e*/ 	.short	(.L_6 - .L_5)
	.align		4
.L_5:
        /*0010*/ 	.word	index@(_Z15matmult_kernel1iiiPdS_S_)
        /*0014*/ 	.word	0x00000008


	//----- nvinfo : EIATTR_MIN_STACK_SIZE
	.align		4
.L_6:
        /*0018*/ 	.byte	0x04, 0x12
        /*001a*/ 	.short	(.L_8 - .L_7)
	.align		4
.L_7:
        /*001c*/ 	.word	index@(_Z15matmult_kernel1iiiPdS_S_)
        /*0020*/ 	.word	0x00000008
.L_8:


//--------------------- .nv.compat                --------------------------
	.section	.nv.compat,"",@"SHT_CUDA_COMPAT_INFO"
	.align	4
        /*0000*/ 	.byte	0x02, 0x09, 0x00, 0x00, 0x02, 0x02, 0x01, 0x00, 0x02, 0x05, 0x05, 0x00, 0x03, 0x07, 0x01, 0x01
        /*0010*/ 	.byte	0x02, 0x03, 0x00, 0x00, 0x02, 0x06, 0x01, 0x00, 0x04, 0x0b, 0x08, 0x00, 0x01, 0x00, 0x00, 0x00
        /*0020*/ 	.byte	0x00, 0x00, 0x00, 0x00


//--------------------- .nv.info._Z15matmult_kernel1iiiPdS_S_ --------------------------
	.section	.nv.info._Z15matmult_kernel1iiiPdS_S_,"",@"SHT_CUDA_INFO"
	.sectionflags	@""
	.align	4


	//----- nvinfo : EIATTR_CUDA_API_VERSION
	.align		4
        /*0000*/ 	.byte	0x04, 0x37
        /*0002*/ 	.short	(.L_10 - .L_9)
.L_9:
        /*0004*/ 	.word	0x00000082


	//----- nvinfo : EIATTR_KPARAM_INFO
	.align		4
.L_10:
        /*0008*/ 	.byte	0x04, 0x17
        /*000a*/ 	.short	(.L_12 - .L_11)
.L_11:
        /*000c*/ 	.word	0x00000000
        /*0010*/ 	.short	0x0005
        /*0012*/ 	.short	0x0020
        /*0014*/ 	.byte	0x00, 0xf5, 0x21, 0x00


	//----- nvinfo : EIATTR_KPARAM_INFO
	.align		4
.L_12:
        /*0018*/ 	.byte	0x04, 0x17
        /*001a*/ 	.short	(.L_14 - .L_13)
.L_13:
        /*001c*/ 	.word	0x00000000
        /*0020*/ 	.short	0x0004
        /*0022*/ 	.short	0x0018
        /*0024*/ 	.byte	0x00, 0xf5, 0x21, 0x00


	//----- nvinfo : EIATTR_KPARAM_INFO
	.align		4
.L_14:
        /*0028*/ 	.byte	0x04, 0x17
        /*002a*/ 	.short	(.L_16 - .L_15)
.L_15:
        /*002c*/ 	.word	0x00000000
        /*0030*/ 	.short	0x0003
        /*0032*/ 	.short	0x0010
        /*0034*/ 	.byte	0x00, 0xf5, 0x21, 0x00


	//----- nvinfo : EIATTR_KPARAM_INFO
	.align		4
.L_16:
        /*0038*/ 	.byte	0x04, 0x17
        /*003a*/ 	.short	(.L_18 - .L_17)
.L_17:
        /*003c*/ 	.word	0x00000000
        /*0040*/ 	.short	0x0002
        /*0042*/ 	.short	0x0008
        /*0044*/ 	.byte	0x00, 0xf0, 0x11, 0x00


	//----- nvinfo : EIATTR_KPARAM_INFO
	.align		4
.L_18:
        /*0048*/ 	.byte	0x04, 0x17
        /*004a*/ 	.short	(.L_20 - .L_19)
.L_19:
        /*004c*/ 	.word	0x00000000
        /*0050*/ 	.short	0x0001
        /*0052*/ 	.short	0x0004
        /*0054*/ 	.byte	0x00, 0xf0, 0x11, 0x00


	//----- nvinfo : EIATTR_KPARAM_INFO
	.align		4
.L_20:
        /*0058*/ 	.byte	0x04, 0x17
        /*005a*/ 	.short	(.L_22 - .L_21)
.L_21:
        /*005c*/ 	.word	0x00000000
        /*0060*/ 	.short	0x0000
        /*0062*/ 	.short	0x0000
        /*0064*/ 	.byte	0x00, 0xf0, 0x11, 0x00


	//----- nvinfo : EIATTR_SPARSE_MMA_MASK
	.align		4
.L_22:
        /*0068*/ 	.byte	0x03, 0x50
        /*006a*/ 	.short	0x0000


	//----- nvinfo : EIATTR_MAXREG_COUNT
	.align		4
        /*006c*/ 	.byte	0x03, 0x1b
        /*006e*/ 	.short	0x00ff


	//----- nvinfo : EIATTR_EXTERNS
	.align		4
        /*0070*/ 	.byte	0x04, 0x0f
        /*0072*/ 	.short	(.L_24 - .L_23)


	//   ....[0]....
	.align		4
.L_23:
        /*0074*/ 	.word	index@(vprintf)


	//----- nvinfo : EIATTR_MERCURY_ISA_VERSION
	.align		4
.L_24:
        /*0078*/ 	.byte	0x03, 0x5f
        /*007a*/ 	.short	0x0101


	//----- nvinfo : EIATTR_VRC_CTA_INIT_COUNT
	.align		4
        /*007c*/ 	.byte	0x02, 0x4a
	.zero		1
	.zero		1


	//----- nvinfo : EIATTR_SYSCALL_OFFSETS
	.align		4
        /*0080*/ 	.byte	0x04, 0x46
        /*0082*/ 	.short	(.L_26 - .L_25)


	//   ....[0]....
.L_25:
        /*0084*/ 	.word	0x00000290


	//   ....[1]....
        /*0088*/ 	.word	0x00000330


	//   ....[2]....
        /*008c*/ 	.word	0x000003d0


	//   ....[3]....
        /*0090*/ 	.word	0x00000470


	//   ....[4]....
        /*0094*/ 	.word	0x00000510


	//   ....[5]....
        /*0098*/ 	.word	0x000005b0


	//   ....[6]....
        /*009c*/ 	.word	0x00000650


	//   ....[7]....
        /*00a0*/ 	.word	0x000006f0


	//   ....[8]....
        /*00a4*/ 	.word	0x00000790


	//   ....[9]....
        /*00a8*/ 	.word	0x00000830


	//   ....[10]....
        /*00ac*/ 	.word	0x000008d0


	//   ....[11]....
        /*00b0*/ 	.word	0x00000970


	//   ....[12]....
        /*00b4*/ 	.word	0x00000a10


	//   ....[13]....
        /*00b8*/ 	.word	0x00000ab0


	//   ....[14]....
        /*00bc*/ 	.word	0x00000b50


	//   ....[15]....
        /*00c0*/ 	.word	0x00000bf0


	//   ....[16]....
        /*00c4*/ 	.word	0x00000d70


	//   ....[17]....
        /*00c8*/ 	.word	0x00000e60


	//   ....[18]....
        /*00cc*/ 	.word	0x00000f00


	//   ....[19]....
        /*00d0*/ 	.word	0x00000fa0


	//   ....[20]....
        /*00d4*/ 	.word	0x00001040


	//   ....[21]....
        /*00d8*/ 	.word	0x000010e0


	//   ....[22]....
        /*00dc*/ 	.word	0x00001180


	//   ....[23]....
        /*00e0*/ 	.word	0x00001220


	//   ....[24]....
        /*00e4*/ 	.word	0x00001360


	//   ....[25]....
        /*00e8*/ 	.word	0x00001450


	//   ....[26]....
        /*00ec*/ 	.word	0x000014f0


	//   ....[27]....
        /*00f0*/ 	.word	0x00001590


	//   ....[28]....
        /*00f4*/ 	.word	0x000016c0


	//   ....[29]....
        /*00f8*/ 	.word	0x000017f0


	//   ....[30]....
        /*00fc*/ 	.word	0x000018b0


	//   ....[31]....
        /*0100*/ 	.word	0x00001930


	//   ....[32]....
        /*0104*/ 	.word	0x00001aa0


	//   ....[33]....
        /*0108*/ 	.word	0x00001b10


	//   ....[34]....
        /*010c*/ 	.word	0x00001b80


	//   ....[35]....
        /*0110*/ 	.word	0x00001bf0


	//   ....[36]....
        /*0114*/ 	.word	0x00001d00


	//   ....[37]....
        /*0118*/ 	.word	0x00001db0


	//   ....[38]....
        /*011c*/ 	.word	0x00002fb0


	//   ....[39]....
        /*0120*/ 	.word	0x00003050


	//   ....[40]....
        /*0124*/ 	.word	0x000030f0


	//   ....[41]....
        /*0128*/ 	.word	0x00003190


	//   ....[42]....
        /*012c*/ 	.word	0x00003230


	//   ....[43]....
        /*0130*/ 	.word	0x000032d0


	//   ....[44]....
        /*0134*/ 	.word	0x00003370


	//   ....[45]....
        /*0138*/ 	.word	0x00003410


	//   ....[46]....
        /*013c*/ 	.word	0x000034b0


	//   ....[47]....
        /*0140*/ 	.word	0x00003550


	//   ....[48]....
        /*0144*/ 	.word	0x000035f0


	//   ....[49]....
        /*0148*/ 	.word	0x00003690


	//   ....[50]....
        /*014c*/ 	.word	0x00003730


	//   ....[51]....
        /*0150*/ 	.word	0x000037d0


	//   ....[52]....
        /*0154*/ 	.word	0x00003870


	//   ....[53]....
        /*0158*/ 	.word	0x00003910


	//   ....[54]....
        /*015c*/ 	.word	0x00003ad0


	//   ....[55]....
        /*0160*/ 	.word	0x00003bc0


	//   ....[56]....
        /*0164*/ 	.word	0x00003c60


	//   ....[57]....
        /*0168*/ 	.word	0x00003d00


	//   ....[58]....
        /*016c*/ 	.word	0x00003da0


	//   ....[59]....
        /*0170*/ 	.word	0x00003e40


	//   ....[60]....
        /*0174*/ 	.word	0x00003ee0


	//   ....[61]....
        /*0178*/ 	.word	0x00003f80


	//   ....[62]....
        /*017c*/ 	.word	0x000040e0


	//   ....[63]....
        /*0180*/ 	.word	0x000041d0


	//   ....[64]....
        /*0184*/ 	.word	0x00004270


	//   ....[65]....
        /*0188*/ 	.word	0x00004310


	//   ....[66]....
        /*018c*/ 	.word	0x00004450


	//   ....[67]....
        /*0190*/ 	.word	0x00004580


	//   ....[68]....
        /*0194*/ 	.word	0x00004640


	//   ....[69]....
        /*0198*/ 	.word	0x000046d0


	//   ....[70]....
        /*019c*/ 	.word	0x00004830


	//   ....[71]....
        /*01a0*/ 	.word	0x000048a0


	//   ....[72]....
        /*01a4*/ 	.word	0x00004910


	//   ....[73]....
        /*01a8*/ 	.word	0x00004980


	//   ....[74]....
        /*01ac*/ 	.word	0x00004a90


	//----- nvinfo : EIATTR_EXIT_INSTR_OFFSETS
	.align		4
.L_26:
        /*01b0*/ 	.byte	0x04, 0x1c
        /*01b2*/ 	.short	(.L_28 - .L_27)


	//   ....[0]....
.L_27:
        /*01b4*/ 	.word	0x00002dd0


	//   ....[1]....
        /*01b8*/ 	.word	0x00004710


	//   ....[2]....
        /*01bc*/ 	.word	0x000049d0


	//   ....[3]....
        /*01c0*/ 	.word	0x00004ac0


	//----- nvinfo : EIATTR_CRS_STACK_SIZE
	.align		4
.L_28:
        /*01c4*/ 	.byte	0x04, 0x1e
        /*01c6*/ 	.short	(.L_30 - .L_29)
.L_29:
        /*01c8*/ 	.word	0x00000000


	//----- nvinfo : EIATTR_CBANK_PARAM_SIZE
	.align		4
.L_30:
        /*01cc*/ 	.byte	0x03, 0x19
        /*01ce*/ 	.short	0x0028


	//----- nvinfo : EIATTR_PARAM_CBANK
	.align		4
        /*01d0*/ 	.byte	0x04, 0x0a
        /*01d2*/ 	.short	(.L_32 - .L_31)
	.align		4
.L_31:
        /*01d4*/ 	.word	index@(.nv.constant0._Z15matmult_kernel1iiiPdS_S_)
        /*01d8*/ 	.short	0x0380
        /*01da*/ 	.short	0x0028


	//----- nvinfo : EIATTR_SW_WAR
	.align		4
.L_32:
        /*01dc*/ 	.byte	0x04, 0x36
        /*01de*/ 	.short	(.L_34 - .L_33)
.L_33:
        /*01e0*/ 	.word	0x00000008
.L_34:


//--------------------- .nv.callgraph             --------------------------
	.section	.nv.callgraph,"",@"SHT_CUDA_CALLGRAPH"
	.align	4
	.sectionentsize	8
	.align		4
        /*0000*/ 	.word	0x00000000
	.align		4
        /*0004*/ 	.word	0xffffffff
	.align		4
        /*0008*/ 	.word	index@(_Z15matmult_kernel1iiiPdS_S_)
	.align		4
        /*000c*/ 	.word	index@(vprintf)
	.align		4
        /*0010*/ 	.word	0x00000000
	.align		4
        /*0014*/ 	.word	0xfffffffe
	.align		4
        /*0018*/ 	.word	0x00000000
	.align		4
        /*001c*/ 	.word	0xfffffffd
	.align		4
        /*0020*/ 	.word	0x00000000
	.align		4
        /*0024*/ 	.word	0xfffffffc


//--------------------- .nv.constant4             --------------------------
	.section	.nv.constant4,"a",@progbits
	.align	8
	.align		8
.nv.constant4:
        /*0000*/ 	.dword	vprintf
	.align		8
        /*0008*/ 	.dword	$str
	.align		8
        /*0010*/ 	.dword	$str$1
	.align		8
        /*0018*/ 	.dword	$str$2


//--------------------- .text._Z15matmult_kernel1iiiPdS_S_ --------------------------
	.section	.text._Z15matmult_kernel1iiiPdS_S_,"ax",@progbits
	.align	128
        .global         _Z15matmult_kernel1iiiPdS_S_
        .type           _Z15matmult_kernel1iiiPdS_S_,@function
        .size           _Z15matmult_kernel1iiiPdS_S_,(.L_x_124 - _Z15matmult_kernel1iiiPdS_S_)
        .other          _Z15matmult_kernel1iiiPdS_S_,@"STO_CUDA_ENTRY STV_DEFAULT"
_Z15matmult_kernel1iiiPdS_S_:
.text._Z15matmult_kernel1iiiPdS_S_:
[----:B------:R-:W0:Y:S01]  /*0000*/  LDC R1, c[0x0][0x37c] ;  /* 0x0000df00ff017b82 */ /* 0x000e220000000800 */
[----:B------:R-:W1:Y:S01]  /*0010*/  LDCU UR38, c[0x0][0x388] ;  /* 0x00007100ff2677ac */ /* 0x000e620008000800 */
[----:B0-----:R-:W-:Y:S01]  /*0020*/  VIADD R1, R1, 0xfffffff8 ;  /* 0xfffffff801017836 */ /* 0x001fe20000000000 */
[----:B------:R-:W0:Y:S01]  /*0030*/  LDCU UR4, c[0x0][0x2f8] ;  /* 0x00005f00ff0477ac */ /* 0x000e220008000800 */
[----:B------:R-:W2:Y:S01]  /*0040*/  LDCU UR5, c[0x0][0x2fc] ;  /* 0x00005f80ff0577ac */ /* 0x000ea20008000800 */
[----:B------:R-:W3:Y:S01]  /*0050*/  LDCU.64 UR36, c[0x0][0x358] ;  /* 0x00006b00ff2477ac */ /* 0x000ee20008000a00 */
[----:B-1----:R-:W-:Y:S01]  /*0060*/  UISETP.GE.AND UP0, UPT, UR38, 0x1, UPT ;  /* 0x000000012600788c */ /* 0x002fe2000bf06270 */
[----:B0-----:R-:W-:-:S05]  /*0070*/  IADD3 R17, P0, PT, R1, UR4, RZ ;  /* 0x0000000401117c10 */ /* 0x001fca000ff1e0ff */
[----:B--2---:R-:W-:-:S03]  /*0080*/  IMAD.X R16, RZ, RZ, UR5, P0 ;  /* 0x00000005ff107e24 */ /* 0x004fc600080e06ff */
[----:B---3--:R-:W-:Y:S05]  /*0090*/  BRA.U !UP0, `(.L_x_0) ;  /* 0x0000001d08287547 */ /* 0x008fea000b800000 */
[----:B------:R-:W0:Y:S01]  /*00a0*/  LDC R23, c[0x0][0x384] ;  /* 0x0000e100ff177b82 */ /* 0x000e220000000800 */
[----:B------:R-:W-:Y:S01]  /*00b0*/  BSSY.RECONVERGENT B8, `(.L_x_0) ;  /* 0x00001c8000087945 */ /* 0x000fe20003800200 */
[----:B0-----:R-:W-:-:S13]  /*00c0*/  ISETP.GE.AND P0, PT, R23, 0x1, PT ;  /* 0x000000011700780c */ /* 0x001fda0003f06270 */
[----:B------:R-:W-:Y:S05]  /*00d0*/  @!P0 BRA `(.L_x_1) ;  /* 0x0000001800308947 */ /* 0x000fea0003800000 */
[----:B------:R-:W-:Y:S01]  /*00e0*/  BSSY.RECONVERGENT B7, `(.L_x_2) ;  /* 0x000018a000077945 */ /* 0x000fe20003800200 */
[C---:B------:R-:W-:Y:S01]  /*00f0*/  VIADD R27, R23.reuse, 0xffffffff ;  /* 0xffffffff171b7836 */ /* 0x040fe20000000000 */
[C---:B------:R-:W-:Y:S01]  /*0100*/  LOP3.LUT R26, R23.reuse, 0xf, RZ, 0xc0, !PT ;  /* 0x0000000f171a7812 */ /* 0x040fe200078ec0ff */
[----:B------:R-:W-:Y:S01]  /*0110*/  IMAD.MOV.U32 R22, RZ, RZ, RZ ;  /* 0x000000ffff167224 */ /* 0x000fe200078e00ff */
[C---:B------:R-:W-:Y:S02]  /*0120*/  LOP3.LUT R25, R23.reuse, 0x7, RZ, 0xc0, !PT ;  /* 0x0000000717197812 */ /* 0x040fe400078ec0ff */
[C---:B------:R-:W-:Y:S02]  /*0130*/  LOP3.LUT R24, R23.reuse, 0x7ffffff0, RZ, 0xc0, !PT ;  /* 0x7ffffff017187812 */ /* 0x040fe400078ec0ff */
[----:B------:R-:W-:-:S07]  /*0140*/  LOP3.LUT R23, R23, 0x3, RZ, 0xc0, !PT ;  /* 0x0000000317177812 */ /* 0x000fce00078ec0ff */
.L_x_40:
[----:B------:R-:W0:Y:S01]  /*0150*/  LDCU UR4, c[0x0][0x384] ;  /* 0x00007080ff0477ac */ /* 0x000e220008000800 */
[----:B------:R-:W-:Y:S01]  /*0160*/  ISETP.GE.U32.AND P0, PT, R27, 0xf, PT ;  /* 0x0000000f1b00780c */ /* 0x000fe20003f06070 */
[----:B------:R-:W-:Y:S02]  /*0170*/  HFMA2 R19, -RZ, RZ, 0, 0 ;  /* 0x00000000ff137431 */ /* 0x000fe400000001ff */
[----:B0-----:R-:W-:-:S10]  /*0180*/  IMAD R18, R22, UR4, RZ ;  /* 0x0000000416127c24 */ /* 0x001fd4000f8e02ff */
[----:B------:R-:W-:Y:S05]  /*0190*/  @!P0 BRA `(.L_x_3) ;  /* 0x0000000800ac8947 */ /* 0x000fea0003800000 */
[----:B------:R-:W-:Y:S01]  /*01a0*/  BSSY.RECONVERGENT B6, `(.L_x_4) ;  /* 0x00000a9000067945 */ /* 0x000fe20003800200 */
[----:B------:R-:W-:-:S07]  /*01b0*/  IMAD.MOV.U32 R19, RZ, RZ, RZ ;  /* 0x000000ffff137224 */ /* 0x000fce00078e00ff */
.L_x_21:
[----:B------:R-:W0:Y:S01]  /*01c0*/  LDC.64 R28, c[0x0][0x398] ;  /* 0x0000e600ff1c7b82 */ /* 0x000e220000000a00 */
[----:B------:R-:W-:Y:S01]  /*01d0*/  IMAD.IADD R3, R18, 0x1, R19 ;  /* 0x0000000112037824 */ /* 0x000fe200078e0213 */
[----:B------:R-:W-:Y:S01]  /*01e0*/  MOV R2, 0x0 ;  /* 0x0000000000027802 */ /* 0x000fe20000000f00 */
[----:B------:R-:W1:Y:S02]  /*01f0*/  LDCU.64 UR4, c[0x4][0x8] ;  /* 0x01000100ff0477ac */ /* 0x000e640008000a00 */
[----:B0-----:R-:W-:-:S05]  /*0200*/  IMAD.WIDE.U32 R28, R3, 0x8, R28 ;  /* 0x00000008031c7825 */ /* 0x001fca00078e001c */
[----:B------:R-:W2:Y:S01]  /*0210*/  LDG.E.64 R10, desc[UR36][R28.64] ;  /* 0x000000241c0a7981 */ /* 0x000ea2000c1e1b00 */
[----:B------:R0:W3:Y:S01]  /*0220*/  LDC.64 R8, c[0x4][R2] ;  /* 0x0100000002087b82 */ /* 0x0000e20000000a00 */
[----:B-1----:R-:W-:Y:S01]  /*0230*/  IMAD.U32 R4, RZ, RZ, UR4 ;  /* 0x00000004ff047e24 */ /* 0x002fe2000f8e00ff */
[----:B------:R-:W-:Y:S01]  /*0240*/  MOV R6, R17 ;  /* 0x0000001100067202 */ /* 0x000fe20000000f00 */
[----:B------:R-:W-:Y:S02]  /*0250*/  IMAD.U32 R5, RZ, RZ, UR5 ;  /* 0x00000005ff057e24 */ /* 0x000fe4000f8e00ff */
[----:B------:R-:W-:Y:S01]  /*0260*/  IMAD.MOV.U32 R7, RZ, RZ, R16 ;  /* 0x000000ffff077224 */ /* 0x000fe200078e0010 */
[----:B--23--:R0:W-:Y:S06]  /*0270*/  STL.64 [R1], R10 ;  /* 0x0000000a01007387 */ /* 0x00c1ec0000100a00 */
[----:B------:R-:W-:-:S07]  /*0280*/  LEPC R20, `(.L_x_5) ;  /* 0x000000001014794e */ /* 0x000fce0000000000 */
[----:B0-----:R-:W-:Y:S05]  /*0290*/  CALL.ABS.NOINC R8 ;  /* 0x0000000008007343 */ /* 0x001fea0003c00000 */
.L_x_5:
[----:B------:R-:W2:Y:S01]  /*02a0*/  LDG.E.64 R10, desc[UR36][R28.64+0x8] ;  /* 0x000008241c0a7981 */ /* 0x000ea2000c1e1b00 */
[----:B------:R0:W1:Y:S01]  /*02b0*/  LDC.64 R8, c[0x4][R2] ;  /* 0x0100000002087b82 */ /* 0x0000620000000a00 */
[----:B------:R-:W3:Y:S01]  /*02c0*/  LDCU.64 UR4, c[0x4][0x8] ;  /* 0x01000100ff0477ac */ /* 0x000ee20008000a00 */
[----:B------:R-:W-:Y:S01]  /*02d0*/  IMAD.MOV.U32 R6, RZ, RZ, R17 ;  /* 0x000000ffff067224 */ /* 0x000fe200078e0011 */
[----:B------:R-:W-:Y:S01]  /*02e0*/  MOV R7, R16 ;  /* 0x0000001000077202 */ /* 0x000fe20000000f00 */
[----:B---3--:R-:W-:Y:S02]  /*02f0*/  IMAD.U32 R4, RZ, RZ, UR4 ;  /* 0x00000004ff047e24 */ /* 0x008fe4000f8e00ff */
[----:B------:R-:W-:Y:S01]  /*0300*/  IMAD.U32 R5, RZ, RZ, UR5 ;  /* 0x00000005ff057e24 */ /* 0x000fe2000f8e00ff */
[----:B-12---:R0:W-:Y:S06]  /*0310*/  STL.64 [R1], R10 ;  /* 0x0000000a01007387 */ /* 0x0061ec0000100a00 */
[----:B------:R-:W-:-:S07]  /*0320*/  LEPC R20, `(.L_x_6) ;  /* 0x000000001014794e */ /* 0x000fce0000000000 */
[----:B0-----:R-:W-:Y:S05]  /*0330*/  CALL.ABS.NOINC R8 ;  /* 0x0000000008007343 */ /* 0x001fea0003c00000 */
.L_x_6:
[----:B------:R-:W2:Y:S01]  /*0340*/  LDG.E.64 R10, desc[UR36][R28.64+0x10] ;  /* 0x000010241c0a7981 */ /* 0x000ea2000c1e1b00 */
[----:B------:R0:W1:Y:S01]  /*0350*/  LDC.64 R8, c[0x4][R2] ;  /* 0x0100000002087b82 */ /* 0x0000620000000a00 */
[----:B------:R-:W3:Y:S01]  /*0360*/  LDCU.64 UR4, c[0x4][0x8] ;  /* 0x01000100ff0477ac */ /* 0x000ee20008000a00 */
[----:B------:R-:W-:Y:S02]  /*0370*/  IMAD.MOV.U32 R6, RZ, RZ, R17 ;  /* 0x000000ffff067224 */ /* 0x000fe400078e0011 */
[----:B------:R-:W-:Y:S02]  /*0380*/  IMAD.MOV.U32 R7, RZ, RZ, R16 ;  /* 0x000000ffff077224 */ /* 0x000fe400078e0010 */
[----:B---3--:R-:W-:Y:S02]  /*0390*/  IMAD.U32 R4, RZ, RZ, UR4 ;  /* 0x00000004ff047e24 */ /* 0x008fe4000f8e00ff */
[----:B------:R-:W-:Y:S01]  /*03a0*/  IMAD.U32 R5, RZ, RZ, UR5 ;  /* 0x00000005ff057e24 */ /* 0x000fe2000f8e00ff */
[----:B-12---:R0:W-:Y:S06]  /*03b0*/  STL.64 [R1], R10 ;  /* 0x0000000a01007387 */ /* 0x0061ec0000100a00 */
[----:B------:R-:W-:-:S07]  /*03c0*/  LEPC R20, `(.L_x_7) ;  /* 0x000000001014794e */ /* 0x000fce0000000000 */
[----:B0-----:R-:W-:Y:S05]  /*03d0*/  CALL.ABS.NOINC R8 ;  /* 0x0000000008007343 */ /* 0x001fea0003c00000 */
.L_x_7:
[----:B------:R-:W2:Y:S01]  /*03e0*/  LDG.E.64 R10, desc[UR36][R28.64+0x18] ;  /* 0x000018241c0a7981 */ /* 0x000ea2000c1e1b00 */
[----:B------:R0:W1:Y:S01]  /*03f0*/  LDC.64 R8, c[0x4][R2] ;  /* 0x0100000002087b82 */ /* 0x0000620000000a00 */
[----:B------:R-:W3:Y:S01]  /*0400*/  LDCU.64 UR4, c[0x4][0x8] ;  /* 0x01000100ff0477ac */ /* 0x000ee20008000a00 */
[----:B------:R-:W-:Y:S02]  /*0410*/  IMAD.MOV.U32 R6, RZ, RZ, R17 ;  /* 0x000000ffff067224 */ /* 0x000fe400078e0011 */
[----:B------:R-:W-:Y:S01]  /*0420*/  IMAD.MOV.U32 R7, RZ, RZ, R16 ;  /* 0x000000ffff077224 */ /* 0x000fe200078e0010 */
[----:B---3--:R-:W-:Y:S01]  /*0430*/  MOV R4, UR4 ;  /* 0x0000000400047c02 */ /* 0x008fe20008000f00 */
[----:B------:R-:W-:Y:S01]  /*0440*/  IMAD.U32 R5, RZ, RZ, UR5 ;  /* 0x00000005ff057e24 */ /* 0x000fe2000f8e00ff */
[----:B-12---:R0:W-:Y:S06]  /*0450*/  STL.64 [R1], R10 ;  /* 0x0000000a01007387 */ /* 0x0061ec0000100a00 */
[----:B------:R-:W-:-:S07]  /*0460*/  LEPC R20, `(.L_x_8) ;  /* 0x000000001014794e */ /* 0x000fce0000000000 */
[----:B0-----:R-:W-:Y:S05]  /*0470*/  CALL.ABS.NOINC R8 ;  /* 0x0000000008007343 */ /* 0x001fea0003c00000 */
.L_x_8:
[----:B------:R-:W2:Y:S01]  /*0480*/  LDG.E.64 R10, desc[UR36][R28.64+0x20] ;  /* 0x000020241c0a7981 */ /* 0x000ea2000c1e1b00 */
[----:B------:R0:W1:Y:S01]  /*0490*/  LDC.64 R8, c[0x4][R2] ;  /* 0x0100000002087b82 */ /* 0x0000620000000a00 */
[----:B------:R-:W3:Y:S01]  /*04a0*/  LDCU.64 UR4, c[0x4][0x8] ;  /* 0x01000100ff0477ac */ /* 0x000ee20008000a00 */
[----:B------:R-:W-:Y:S02]  /*04b0*/  IMAD.MOV.U32 R6, RZ, RZ, R17 ;  /* 0x000000ffff067224 */ /* 0x000fe400078e0011 */
[----:B------:R-:W-:Y:S02]  /*04c0*/  IMAD.MOV.U32 R7, RZ, RZ, R16 ;  /* 0x000000ffff077224 */ /* 0x000fe400078e0010 */
[----:B---3--:R-:W-:Y:S01]  /*04d0*/  IMAD.U32 R4, RZ, RZ, UR4 ;  /* 0x00000004ff047e24 */ /* 0x008fe2000f8e00ff */
[----:B------:R-:W-:Y:S01]  /*04e0*/  MOV R5, UR5 ;  /* 0x0000000500057c02 */ /* 0x000fe20008000f00 */
[----:B-12---:R0:W-:Y:S06]  /*04f0*/  STL.64 [R1], R10 ;  /* 0x0000000a01007387 */ /* 0x0061ec0000100a00 */
[----:B------:R-:W-:-:S07]  /*0500*/  LEPC R20, `(.L_x_9) ;  /* 0x000000001014794e */ /* 0x000fce0000000000 */
[----:B0-----:R-:W-:Y:S05]  /*0510*/  CALL.ABS.NOINC R8 ;  /* 0x0000000008007343 */ /* 0x001fea0003c00000 */
.L_x_9:
[----:B------:R-:W2:Y:S01]  /*0520*/  LDG.E.64 R10, desc[UR36][R28.64+0x28] ;  /* 0x000028241c0a7981 */ /* 0x000ea2000c1e1b00 */
[----:B------:R0:W1:Y:S01]  /*0530*/  LDC.64 R8, c[0x4][R2] ;  /* 0x0100000002087b82 */ /* 0x0000620000000a00 */
[----:B------:R-:W3:Y:S01]  /*0540*/  LDCU.64 UR4, c[0x4][0x8] ;  /* 0x01000100ff0477ac */ /* 0x000ee20008000a00 */
[----:B------:R-:W-:Y:S01]  /*0550*/  MOV R6, R17 ;  /* 0x0000001100067202 */ /* 0x000fe20000000f00 */
[----:B------:R-:W-:Y:S02]  /*0560*/  IMAD.MOV.U32 R7, RZ, RZ, R16 ;  /* 0x000000ffff077224 */ /* 0x000fe400078e0010 */
[----:B---3--:R-:W-:Y:S02]  /*0570*/  IMAD.U32 R4, RZ, RZ, UR4 ;  /* 0x00000004ff047e24 */ /* 0x008fe4000f8e00ff */
[----:B------:R-:W-:Y:S01]  /*0580*/  IMAD.U32 R5, RZ, RZ, UR5 ;  /* 0x00000005ff057e24 */ /* 0x000fe2000f8e00ff */
[----:B-12---:R0:W-:Y:S06]  /*0590*/  STL.64 [R1], R10 ;  /* 0x0000000a01007387 */ /* 0x0061ec0000100a00 */
[----:B------:R-:W-:-:S07]  /*05a0*/  LEPC R20, `(.L_x_10) ;  /* 0x000000001014794e */ /* 0x000fce0000000000 */
[----:B0-----:R-:W-:Y:S05]  /*05b0*/  CALL.ABS.NOINC R8 ;  /* 0x0000000008007343 */ /* 0x001fea0003c00000 */
.L_x_10:
        /* <DEDUP_REMOVED lines=10> */
.L_x_11:
        /* <DEDUP_REMOVED lines=10> */
.L_x_12:
        /* <DEDUP_REMOVED lines=10> */
.L_x_13:
        /* <DEDUP_REMOVED lines=10> */
.L_x_14:
        /* <DEDUP_REMOVED lines=10> */
.L_x_15:
        /* <DEDUP_REMOVED lines=10> */
.L_x_16:
        /* <DEDUP_REMOVED lines=10> */
.L_x_17:
        /* <DEDUP_REMOVED lines=10> */
.L_x_18:
        /* <DEDUP_REMOVED lines=10> */
.L_x_19:
[----:B------:R-:W2:Y:S01]  /*0b60*/  LDG.E.64 R28, desc[UR36][R28.64+0x78] ;  /* 0x000078241c1c7981 */ /* 0x000ea2000c1e1b00 */
[----:B------:R-:W0:Y:S01]  /*0b70*/  LDC.64 R2, c[0x4][R2] ;  /* 0x0100000002027b82 */ /* 0x000e220000000a00 */
[----:B------:R-:W1:Y:S01]  /*0b80*/  LDCU.64 UR4, c[0x4][0x8] ;  /* 0x01000100ff0477ac */ /* 0x000e620008000a00 */
[----:B------:R-:W-:Y:S01]  /*0b90*/  MOV R6, R17 ;  /* 0x0000001100067202 */ /* 0x000fe20000000f00 */
[----:B------:R-:W-:Y:S02]  /*0ba0*/  IMAD.MOV.U32 R7, RZ, RZ, R16 ;  /* 0x000000ffff077224 */ /* 0x000fe400078e0010 */
[----:B-1----:R-:W-:Y:S02]  /*0bb0*/  IMAD.U32 R4, RZ, RZ, UR4 ;  /* 0x00000004ff047e24 */ /* 0x002fe4000f8e00ff */
[----:B------:R-:W-:Y:S01]  /*0bc0*/  IMAD.U32 R5, RZ, RZ, UR5 ;  /* 0x00000005ff057e24 */ /* 0x000fe2000f8e00ff */
[----:B0-2---:R1:W-:Y:S06]  /*0bd0*/  STL.64 [R1], R28 ;  /* 0x0000001c01007387 */ /* 0x0053ec0000100a00 */
[----:B------:R-:W-:-:S07]  /*0be0*/  LEPC R20, `(.L_x_20) ;  /* 0x000000001014794e */ /* 0x000fce0000000000 */
[----:B-1----:R-:W-:Y:S05]  /*0bf0*/  CALL.ABS.NOINC R2 ;  /* 0x0000000002007343 */ /* 0x002fea0003c00000 */
.L_x_20:
[----:B------:R-:W-:-:S05]  /*0c00*/  VIADD R19, R19, 0x10 ;  /* 0x0000001013137836 */ /* 0x000fca0000000000 */
[----:B------:R-:W-:-:S13]  /*0c10*/  ISETP.NE.AND P0, PT, R19, R24, PT ;  /* 0x000000181300720c */ /* 0x000fda0003f05270 */
[----:B------:R-:W-:Y:S05]  /*0c20*/  @P0 BRA `(.L_x_21) ;  /* 0xfffffff400640947 */ /* 0x000fea000383ffff */
[----:B------:R-:W-:Y:S05]  /*0c30*/  BSYNC.RECONVERGENT B6 ;  /* 0x0000000000067941 */ /* 0x000fea0003800200 */
.L_x_4:
[----:B------:R-:W-:-:S07]  /*0c40*/  IMAD.MOV.U32 R19, RZ, RZ, R24 ;  /* 0x000000ffff137224 */ /* 0x000fce00078e0018 */
.L_x_3:
[----:B------:R-:W-:-:S13]  /*0c50*/  ISETP.NE.AND P0, PT, R26, RZ, PT ;  /* 0x000000ff1a00720c */ /* 0x000fda0003f05270 */
[----:B------:R-:W-:Y:S05]  /*0c60*/  @!P0 BRA `(.L_x_22) ;  /* 0x0000000c00148947 */ /* 0x000fea0003800000 */
[----:B------:R-:W-:-:S05]  /*0c70*/  VIADD R0, R26, 0xffffffff ;  /* 0xffffffff1a007836 */ /* 0x000fca0000000000 */
[----:B------:R-:W-:-:S13]  /*0c80*/  ISETP.GE.U32.AND P0, PT, R0, 0x7, PT ;  /* 0x000000070000780c */ /* 0x000fda0003f06070 */
[----:B------:R-:W-:Y:S05]  /*0c90*/  @!P0 BRA `(.L_x_23) ;  /* 0x0000000400688947 */ /* 0x000fea0003800000 */
[----:B------:R-:W0:Y:S01]  /*0ca0*/  LDC.64 R10, c[0x0][0x398] ;  /* 0x0000e600ff0a7b82 */ /* 0x000e220000000a00 */
[----:B------:R-:W-:Y:S01]  /*0cb0*/  IADD3 R3, PT, PT, R18, R19, RZ ;  /* 0x0000001312037210 */ /* 0x000fe20007ffe0ff */
[----:B------:R-:W1:Y:S04]  /*0cc0*/  LDCU.64 UR4, c[0x4][0x8] ;  /* 0x01000100ff0477ac */ /* 0x000e680008000a00 */
[----:B0-----:R-:W-:-:S06]  /*0cd0*/  IMAD.WIDE.U32 R10, R3, 0x8, R10 ;  /* 0x00000008030a7825 */ /* 0x001fcc00078e000a */
[----:B------:R-:W2:Y:S01]  /*0ce0*/  LDG.E.64 R10, desc[UR36][R10.64] ;  /* 0x000000240a0a7981 */ /* 0x000ea2000c1e1b00 */
[----:B------:R-:W-:Y:S01]  /*0cf0*/  MOV R2, 0x0 ;  /* 0x0000000000027802 */ /* 0x000fe20000000f00 */
[----:B-1----:R-:W-:Y:S02]  /*0d00*/  IMAD.U32 R4, RZ, RZ, UR4 ;  /* 0x00000004ff047e24 */ /* 0x002fe4000f8e00ff */
[----:B------:R-:W-:Y:S01]  /*0d10*/  IMAD.U32 R5, RZ, RZ, UR5 ;  /* 0x00000005ff057e24 */ /* 0x000fe2000f8e00ff */
[----:B------:R0:W1:Y:S01]  /*0d20*/  LDC.64 R8, c[0x4][R2] ;  /* 0x0100000002087b82 */ /* 0x0000620000000a00 */
[----:B------:R-:W-:Y:S02]  /*0d30*/  IMAD.MOV.U32 R6, RZ, RZ, R17 ;  /* 0x000000ffff067224 */ /* 0x000fe400078e0011 */
[----:B------:R-:W-:Y:S01]  /*0d40*/  IMAD.MOV.U32 R7, RZ, RZ, R16 ;  /* 0x000000ffff077224 */ /* 0x000fe200078e0010 */
[----:B-12---:R0:W-:Y:S06]  /*0d50*/  STL.64 [R1], R10 ;  /* 0x0000000a01007387 */ /* 0x0061ec0000100a00 */
[----:B------:R-:W-:-:S07]  /*0d60*/  LEPC R20, `(.L_x_24) ;  /* 0x000000001014794e */ /* 0x000fce0000000000 */
[----:B0-----:R-:W-:Y:S05]  /*0d70*/  CALL.ABS.NOINC R8 ;  /* 0x0000000008007343 */ /* 0x001fea0003c00000 */
.L_x_24:
[----:B------:R-:W0:Y:S01]  /*0d80*/  LDCU.64 UR4, c[0x0][0x398] ;  /* 0x00007300ff0477ac */ /* 0x000e220008000a00 */
[----:B------:R-:W-:-:S04]  /*0d90*/  IADD3 R0, P0, PT, R18, R19, RZ ;  /* 0x0000001312007210 */ /* 0x000fc80007f1e0ff */
[----:B------:R-:W-:Y:S02]  /*0da0*/  IADD3.X R3, PT, PT, RZ, RZ, RZ, P0, !PT ;  /* 0x000000ffff037210 */ /* 0x000fe400007fe4ff */
[----:B0-----:R-:W-:-:S04]  /*0db0*/  LEA R28, P0, R0, UR4, 0x3 ;  /* 0x00000004001c7c11 */ /* 0x001fc8000f8018ff */
[----:B------:R-:W-:Y:S01]  /*0dc0*/  LEA.HI.X R29, R0, UR5, R3, 0x3, P0 ;  /* 0x00000005001d7c11 */ /* 0x000fe200080f1c03 */
[----:B------:R0:W1:Y:S01]  /*0dd0*/  LDC.64 R8, c[0x4][R2] ;  /* 0x0100000002087b82 */ /* 0x0000620000000a00 */
[----:B------:R-:W2:Y:S03]  /*0de0*/  LDCU.64 UR4, c[0x4][0x8] ;  /* 0x01000100ff0477ac */ /* 0x000ea60008000a00 */
[----:B------:R-:W3:Y:S01]  /*0df0*/  LDG.E.64 R10, desc[UR36][R28.64+0x8] ;  /* 0x000008241c0a7981 */ /* 0x000ee2000c1e1b00 */
[----:B------:R-:W-:Y:S02]  /*0e00*/  IMAD.MOV.U32 R6, RZ, RZ, R17 ;  /* 0x000000ffff067224 */ /* 0x000fe400078e0011 */
[----:B------:R-:W-:Y:S02]  /*0e10*/  IMAD.MOV.U32 R7, RZ, RZ, R16 ;  /* 0x000000ffff077224 */ /* 0x000fe400078e0010 */
[----:B--2---:R-:W-:-:S02]  /*0e20*/  IMAD.U32 R4, RZ, RZ, UR4 ;  /* 0x00000004ff047e24 */ /* 0x004fc4000f8e00ff */
[----:B------:R-:W-:Y:S01]  /*0e30*/  IMAD.U32 R5, RZ, RZ, UR5 ;  /* 0x00000005ff057e24 */ /* 0x000fe2000f8e00ff */
[----:B-1-3--:R0:W-:Y:S06]  /*0e40*/  STL.64 [R1], R10 ;  /* 0x0000000a01007387 */ /* 0x00a1ec0000100a00 */
[----:B------:R-:W-:-:S07]  /*0e50*/  LEPC R20, `(.L_x_25) ;  /* 0x000000001014794e */ /* 0x000fce0000000000 */
[----:B0-----:R-:W-:Y:S05]  /*0e60*/  CALL.ABS.NOINC R8 ;  /* 0x0000000008007343 */ /* 0x001fea0003c00000 */
.L_x_25:
        /* <DEDUP_REMOVED lines=10> */
.L_x_26:
        /* <DEDUP_REMOVED lines=10> */
.L_x_27:
        /* <DEDUP_REMOVED lines=10> */
.L_x_28:
        /* <DEDUP_REMOVED lines=10> */
.L_x_29:
        /* <DEDUP_REMOVED lines=10> */
.L_x_30:
        /* <DEDUP_REMOVED lines=10> */
.L_x_31:
[----:B------:R-:W-:-:S07]  /*1230*/  VIADD R19, R19, 0x8 ;  /* 0x0000000813137836 */ /* 0x000fce0000000000 */
.L_x_23:
        /* <DEDUP_REMOVED lines=11> */
[----:B-1----:R-:W-:Y:S01]  /*12f0*/  IMAD.U32 R4, RZ, RZ, UR4 ;  /* 0x00000004ff047e24 */ /* 0x002fe2000f8e00ff */
[----:B------:R-:W-:Y:S01]  /*1300*/  MOV R7, R16 ;  /* 0x0000001000077202 */ /* 0x000fe20000000f00 */
[----:B------:R-:W-:Y:S01]  /*1310*/  IMAD.U32 R5, RZ, RZ, UR5 ;  /* 0x00000005ff057e24 */ /* 0x000fe2000f8e00ff */
[----:B------:R0:W1:Y:S01]  /*1320*/  LDC.64 R8, c[0x4][R2] ;  /* 0x0100000002087b82 */ /* 0x0000620000000a00 */
[----:B------:R-:W-:Y:S01]  /*1330*/  IMAD.MOV.U32 R6, RZ, RZ, R17 ;  /* 0x000000ffff067224 */ /* 0x000fe200078e0011 */
[----:B-12---:R0:W-:Y:S06]  /*1340*/  STL.64 [R1], R10 ;  /* 0x0000000a01007387 */ /* 0x0061ec0000100a00 */
[----:B------:R-:W-:-:S07]  /*1350*/  LEPC R20, `(.L_x_33) ;  /* 0x000000001014794e */ /* 0x000fce0000000000 */
[----:B0-----:R-:W-:Y:S05]  /*1360*/  CALL.ABS.NOINC R8 ;  /* 0x0000000008007343 */ /* 0x001fea0003c00000 */
.L_x_33:
[----:B------:R-:W0:Y:S01]  /*1370*/  LDCU.64 UR4, c[0x0][0x398] ;  /* 0x00007300ff0477ac */ /* 0x000e220008000a00 */
[----:B------:R-:W-:-:S05]  /*1380*/  IADD3 R0, P0, PT, R18, R19, RZ ;  /* 0x0000001312007210 */ /* 0x000fca0007f1e0ff */
[----:B------:R-:W-:Y:S01]  /*1390*/  IMAD.X R3, RZ, RZ, RZ, P0 ;  /* 0x000000ffff037224 */ /* 0x000fe200000e06ff */
[----:B0-----:R-:W-:-:S04]  /*13a0*/  LEA R28, P0, R0, UR4, 0x3 ;  /* 0x00000004001c7c11 */ /* 0x001fc8000f8018ff */
[----:B------:R-:W-:Y:S01]  /*13b0*/  LEA.HI.X R29, R0, UR5, R3, 0x3, P0 ;  /* 0x00000005001d7c11 */ /* 0x000fe200080f1c03 */
[----:B------:R0:W1:Y:S01]  /*13c0*/  LDC.64 R8, c[0x4][R2] ;  /* 0x0100000002087b82 */ /* 0x0000620000000a00 */
[----:B------:R-:W2:Y:S03]  /*13d0*/  LDCU.64 UR4, c[0x4][0x8] ;  /* 0x01000100ff0477ac */ /* 0x000ea60008000a00 */
[----:B------:R-:W3:Y:S01]  /*13e0*/  LDG.E.64 R10, desc[UR36][R28.64+0x8] ;  /* 0x000008241c0a7981 */ /* 0x000ee2000c1e1b00 */
[----:B------:R-:W-:Y:S01]  /*13f0*/  MOV R6, R17 ;  /* 0x0000001100067202 */ /* 0x000fe20000000f00 */
[----:B------:R-:W-:Y:S02]  /*1400*/  IMAD.MOV.U32 R7, RZ, RZ, R16 ;  /* 0x000000ffff077224 */ /* 0x000fe400078e0010 */
[----:B--2---:R-:W-:Y:S02]  /*1410*/  IMAD.U32 R4, RZ, RZ, UR4 ;  /* 0x00000004ff047e24 */ /* 0x004fe4000f8e00ff */
[----:B------:R-:W-:Y:S01]  /*1420*/  IMAD.U32 R5, RZ, RZ, UR5 ;  /* 0x00000005ff057e24 */ /* 0x000fe2000f8e00ff */
[----:B-1-3--:R0:W-:Y:S06]  /*1430*/  STL.64 [R1], R10 ;  /* 0x0000000a01007387 */ /* 0x00a1ec0000100a00 */
[----:B------:R-:W-:-:S07]  /*1440*/  LEPC R20, `(.L_x_34) ;  /* 0x000000001014794e */ /* 0x000fce0000000000 */
[----:B0-----:R-:W-:Y:S05]  /*1450*/  CALL.ABS.NOINC R8 ;  /* 0x0000000008007343 */ /* 0x001fea0003c00000 */
.L_x_34:
        /* <DEDUP_REMOVED lines=10> */
.L_x_35:
        /* <DEDUP_REMOVED lines=10> */
.L_x_36:
[----:B------:R-:W-:-:S07]  /*15a0*/  VIADD R19, R19, 0x4 ;  /* 0x0000000413137836 */ /* 0x000fce0000000000 */
.L_x_32:
[----:B------:R-:W-:-:S13]  /*15b0*/  ISETP.NE.AND P0, PT, R23, RZ, PT ;  /* 0x000000ff1700720c */ /* 0x000fda0003f05270 */
[----:B------:R-:W-:Y:S05]  /*15c0*/  @!P0 BRA `(.L_x_22) ;  /* 0x0000000000bc8947 */ /* 0x000fea0003800000 */
[----:B------:R-:W0:Y:S01]  /*15d0*/  LDC.64 R10, c[0x0][0x398] ;  /* 0x0000e600ff0a7b82 */ /* 0x000e220000000a00 */
[----:B------:R-:W-:Y:S01]  /*15e0*/  IMAD.IADD R3, R18, 0x1, R19 ;  /* 0x0000000112037824 */ /* 0x000fe200078e0213 */
[----:B------:R-:W-:Y:S01]  /*15f0*/  MOV R2, 0x0 ;  /* 0x0000000000027802 */ /* 0x000fe20000000f00 */
[----:B------:R-:W1:Y:S02]  /*1600*/  LDCU.64 UR4, c[0x4][0x8] ;  /* 0x01000100ff0477ac */ /* 0x000e640008000a00 */
[----:B0-----:R-:W-:-:S06]  /*1610*/  IMAD.WIDE.U32 R10, R3, 0x8, R10 ;  /* 0x00000008030a7825 */ /* 0x001fcc00078e000a */
[----:B------:R-:W2:Y:S01]  /*1620*/  LDG.E.64 R10, desc[UR36][R10.64] ;  /* 0x000000240a0a7981 */ /* 0x000ea2000c1e1b00 */
[----:B------:R0:W3:Y:S01]  /*1630*/  LDC.64 R8, c[0x4][R2] ;  /* 0x0100000002087b82 */ /* 0x0000e20000000a00 */
[----:B------:R-:W-:Y:S01]  /*1640*/  ISETP.NE.AND P0, PT, R23, 0x1, PT ;  /* 0x000000011700780c */ /* 0x000fe20003f05270 */
[----:B-1----:R-:W-:Y:S01]  /*1650*/  IMAD.U32 R5, RZ, RZ, UR5 ;  /* 0x00000005ff057e24 */ /* 0x002fe2000f8e00ff */
[----:B------:R-:W-:Y:S01]  /*1660*/  MOV R4, UR4 ;  /* 0x0000000400047c02 */ /* 0x000fe20008000f00 */
[----:B------:R-:W-:Y:S01]  /*1670*/  IMAD.MOV.U32 R6, RZ, RZ, R17 ;  /* 0x000000ffff067224 */ /* 0x000fe200078e0011 */
[----:B------:R-:W-:Y:S01]  /*1680*/  P2R R0, PR, RZ, 0x1 ;  /* 0x00000001ff007803 */ /* 0x000fe20000000000 */
[----:B------:R-:W-:Y:S01]  /*1690*/  IMAD.MOV.U32 R7, RZ, RZ, R16 ;  /* 0x000000ffff077224 */ /* 0x000fe200078e0010 */
[----:B--23--:R0:W-:Y:S07]  /*16a0*/  STL.64 [R1], R10 ;  /* 0x0000000a01007387 */ /* 0x00c1ee0000100a00 */
[----:B------:R-:W-:-:S07]  /*16b0*/  LEPC R20, `(.L_x_37) ;  /* 0x000000001014794e */ /* 0x000fce0000000000 */
[----:B0-----:R-:W-:Y:S05]  /*16c0*/  CALL.ABS.NOINC R8 ;  /* 0x0000000008007343 */ /* 0x001fea0003c00000 */
.L_x_37:
[----:B------:R-:W-:-:S13]  /*16d0*/  ISETP.NE.AND P6, PT, R23, 0x1, PT ;  /* 0x000000011700780c */ /* 0x000fda0003fc5270 */
[----:B------:R-:W-:Y:S05]  /*16e0*/  @!P6 BRA `(.L_x_22) ;  /* 0x000000000074e947 */ /* 0x000fea0003800000 */
        /* <DEDUP_REMOVED lines=8> */
[----:B------:R-:W-:Y:S01]  /*1770*/  ISETP.NE.AND P0, PT, R23, 0x2, PT ;  /* 0x000000021700780c */ /* 0x000fe20003f05270 */
[----:B------:R-:W-:Y:S01]  /*1780*/  IMAD.MOV.U32 R6, RZ, RZ, R17 ;  /* 0x000000ffff067224 */ /* 0x000fe200078e0011 */
[----:B------:R-:W-:Y:S02]  /*1790*/  MOV R7, R16 ;  /* 0x0000001000077202 */ /* 0x000fe40000000f00 */
[----:B------:R-:W-:Y:S01]  /*17a0*/  P2R R0, PR, RZ, 0x1 ;  /* 0x00000001ff007803 */ /* 0x000fe20000000000 */
[----:B--2---:R-:W-:-:S02]  /*17b0*/  IMAD.U32 R4, RZ, RZ, UR4 ;  /* 0x00000004ff047e24 */ /* 0x004fc4000f8e00ff */
[----:B------:R-:W-:Y:S01]  /*17c0*/  IMAD.U32 R5, RZ, RZ, UR5 ;  /* 0x00000005ff057e24 */ /* 0x000fe2000f8e00ff */
[----:B-1-3--:R0:W-:Y:S06]  /*17d0*/  STL.64 [R1], R10 ;  /* 0x0000000a01007387 */ /* 0x00a1ec0000100a00 */
[----:B------:R-:W-:-:S07]  /*17e0*/  LEPC R20, `(.L_x_38) ;  /* 0x000000001014794e */ /* 0x000fce0000000000 */
[----:B0-----:R-:W-:Y:S05]  /*17f0*/  CALL.ABS.NOINC R8 ;  /* 0x0000000008007343 */ /* 0x001fea0003c00000 */
.L_x_38:
[----:B------:R-:W-:-:S13]  /*1800*/  ISETP.NE.AND P6, PT, R23, 0x2, PT ;  /* 0x000000021700780c */ /* 0x000fda0003fc5270 */
[----:B------:R-:W-:Y:S05]  /*1810*/  @!P6 BRA `(.L_x_22) ;  /* 0x000000000028e947 */ /* 0x000fea0003800000 */
[----:B------:R-:W2:Y:S01]  /*1820*/  LDG.E.64 R18, desc[UR36][R18.64+0x10] ;  /* 0x0000102412127981 */ /* 0x000ea2000c1e1b00 */
[----:B------:R-:W0:Y:S01]  /*1830*/  LDC.64 R2, c[0x4][R2] ;  /* 0x0100000002027b82 */ /* 0x000e220000000a00 */
[----:B------:R-:W1:Y:S01]  /*1840*/  LDCU.64 UR4, c[0x4][0x8] ;  /* 0x01000100ff0477ac */ /* 0x000e620008000a00 */
[----:B------:R-:W-:Y:S01]  /*1850*/  IMAD.MOV.U32 R6, RZ, RZ, R17 ;  /* 0x000000ffff067224 */ /* 0x000fe200078e0011 */
[----:B------:R-:W-:Y:S01]  /*1860*/  MOV R7, R16 ;  /* 0x0000001000077202 */ /* 0x000fe20000000f00 */
[----:B-1----:R-:W-:Y:S02]  /*1870*/  IMAD.U32 R4, RZ, RZ, UR4 ;  /* 0x00000004ff047e24 */ /* 0x002fe4000f8e00ff */
[----:B------:R-:W-:Y:S01]  /*1880*/  IMAD.U32 R5, RZ, RZ, UR5 ;  /* 0x00000005ff057e24 */ /* 0x000fe2000f8e00ff */
[----:B0-2---:R1:W-:Y:S06]  /*1890*/  STL.64 [R1], R18 ;  /* 0x0000001201007387 */ /* 0x0053ec0000100a00 */
[----:B------:R-:W-:-:S07]  /*18a0*/  LEPC R20, `(.L_x_22) ;  /* 0x000000001014794e */ /* 0x000fce0000000000 */
[----:B-1----:R-:W-:Y:S05]  /*18b0*/  CALL.ABS.NOINC R2 ;  /* 0x0000000002007343 */ /* 0x002fea0003c00000 */
.L_x_22:
[----:B------:R-:W-:Y:S01]  /*18c0*/  MOV R2, 0x0 ;  /* 0x0000000000027802 */ /* 0x000fe20000000f00 */
[----:B------:R-:W0:Y:S01]  /*18d0*/  LDCU.64 UR4, c[0x4][0x10] ;  /* 0x01000200ff0477ac */ /* 0x000e220008000a00 */
[----:B------:R-:W-:-:S04]  /*18e0*/  CS2R R6, SRZ ;  /* 0x0000000000067805 */ /* 0x000fc8000001ff00 */
[----:B------:R-:W1:Y:S01]  /*18f0*/  LDC.64 R2, c[0x4][R2] ;  /* 0x0100000002027b82 */ /* 0x000e620000000a00 */
[----:B0-----:R-:W-:Y:S02]  /*1900*/  IMAD.U32 R4, RZ, RZ, UR4 ;  /* 0x00000004ff047e24 */ /* 0x001fe4000f8e00ff */
[----:B------:R-:W-:-:S07]  /*1910*/  IMAD.U32 R5, RZ, RZ, UR5 ;  /* 0x00000005ff057e24 */ /* 0x000fce000f8e00ff */
[----:B------:R-:W-:-:S07]  /*1920*/  LEPC R20, `(.L_x_39) ;  /* 0x000000001014794e */ /* 0x000fce0000000000 */
[----:B-1----:R-:W-:Y:S05]  /*1930*/  CALL.ABS.NOINC R2 ;  /* 0x0000000002007343 */ /* 0x002fea0003c00000 */
.L_x_39:
[----:B------:R-:W0:Y:S01]  /*1940*/  LDCU UR4, c[0x0][0x388] ;  /* 0x00007100ff0477ac */ /* 0x000e220008000800 */
[----:B------:R-:W-:-:S05]  /*1950*/  VIADD R22, R22, 0x1 ;  /* 0x0000000116167836 */ /* 0x000fca0000000000 */
[----:B0-----:R-:W-:-:S13]  /*1960*/  ISETP.NE.AND P0, PT, R22, UR4, PT ;  /* 0x0000000416007c0c */ /* 0x001fda000bf05270 */
[----:B------:R-:W-:Y:S05]  /*1970*/  @P0 BRA `(.L_x_40) ;  /* 0xffffffe400f40947 */ /* 0x000fea000383ffff */
[----:B------:R-:W-:Y:S05]  /*1980*/  BSYNC.RECONVERGENT B7 ;  /* 0x0000000000077941 */ /* 0x000fea0003800200 */
.L_x_2:
[----:B------:R-:W-:Y:S05]  /*1990*/  BRA `(.L_x_41) ;  /* 0x0000000000e47947 */ /* 0x000fea0003800000 */
.L_x_1:
[----:B------:R-:W-:Y:S02]  /*19a0*/  UISETP.GE.U32.AND UP0, UPT, UR38, 0x4, UPT ;  /* 0x000000042600788c */ /* 0x000fe4000bf06070 */
[----:B------:R-:W-:-:S07]  /*19b0*/  ULOP3.LUT UR39, UR38, 0x3, URZ, 0xc0, !UPT ;  /* 0x0000000326277892 */ /* 0x000fce000f8ec0ff */
[----:B------:R-:W-:Y:S05]  /*19c0*/  BRA.U !UP0, `(.L_x_42) ;  /* 0x0000000108987547 */ /* 0x000fea000b800000 */
[----:B------:R-:W-:Y:S01]  /*19d0*/  HFMA2 R18, -RZ, RZ, 0, 0 ;  /* 0x00000000ff127431 */ /* 0x000fe200000001ff */
[----:B------:R-:W-:Y:S01]  /*19e0*/  BSSY.RECONVERGENT B6, `(.L_x_42) ;  /* 0x0000024000067945 */ /* 0x000fe20003800200 */
[----:B------:R-:W-:-:S12]  /*19f0*/  ULOP3.LUT UR38, UR38, 0x7ffffffc, URZ, 0xc0, !UPT ;  /* 0x7ffffffc26267892 */ /* 0x000fd8000f8ec0ff */
.L_x_47:
[----:B------:R-:W-:Y:S01]  /*1a00*/  MOV R2, 0x0 ;  /* 0x0000000000027802 */ /* 0x000fe20000000f00 */
[----:B------:R-:W0:Y:S01]  /*1a10*/  LDCU.64 UR4, c[0x4][0x10] ;  /* 0x01000200ff0477ac */ /* 0x000e220008000a00 */
[----:B------:R-:W-:Y:S01]  /*1a20*/  VIADD R18, R18, 0x4 ;  /* 0x0000000412127836 */ /* 0x000fe20000000000 */
[----:B------:R-:W-:Y:S01]  /*1a30*/  CS2R R6, SRZ ;  /* 0x0000000000067805 */ /* 0x000fe2000001ff00 */
[----:B------:R1:W2:Y:S03]  /*1a40*/  LDC.64 R8, c[0x4][R2] ;  /* 0x0100000002087b82 */ /* 0x0002a60000000a00 */
[----:B------:R-:W-:-:S04]  /*1a50*/  ISETP.NE.AND P0, PT, R18, UR38, PT ;  /* 0x0000002612007c0c */ /* 0x000fc8000bf05270 */
[----:B------:R-:W-:Y:S01]  /*1a60*/  P2R R19, PR, RZ, 0x1 ;  /* 0x00000001ff137803 */ /* 0x000fe20000000000 */
[----:B0-----:R-:W-:Y:S02]  /*1a70*/  IMAD.U32 R4, RZ, RZ, UR4 ;  /* 0x00000004ff047e24 */ /* 0x001fe4000f8e00ff */
[----:B-1----:R-:W-:-:S07]  /*1a80*/  IMAD.U32 R5, RZ, RZ, UR5 ;  /* 0x00000005ff057e24 */ /* 0x002fce000f8e00ff */
[----:B------:R-:W-:-:S07]  /*1a90*/  LEPC R20, `(.L_x_43) ;  /* 0x000000001014794e */ /* 0x000fce0000000000 */
[----:B--2---:R-:W-:Y:S05]  /*1aa0*/  CALL.ABS.NOINC R8 ;  /* 0x0000000008007343 */ /* 0x004fea0003c00000 */
.L_x_43:
[----:B------:R0:W1:Y:S01]  /*1ab0*/  LDC.64 R8, c[0x4][R2] ;  /* 0x0100000002087b82 */ /* 0x0000620000000a00 */
[----:B------:R-:W2:Y:S01]  /*1ac0*/  LDCU.64 UR4, c[0x4][0x10] ;  /* 0x01000200ff0477ac */ /* 0x000ea20008000a00 */
[----:B------:R-:W-:Y:S02]  /*1ad0*/  CS2R R6, SRZ ;  /* 0x0000000000067805 */ /* 0x000fe4000001ff00 */
[----:B--2---:R-:W-:Y:S01]  /*1ae0*/  MOV R4, UR4 ;  /* 0x0000000400047c02 */ /* 0x004fe20008000f00 */
[----:B0-----:R-:W-:-:S07]  /*1af0*/  IMAD.U32 R5, RZ, RZ, UR5 ;  /* 0x00000005ff057e24 */ /* 0x001fce000f8e00ff */
[----:B------:R-:W-:-:S07]  /*1b00*/  LEPC R20, `(.L_x_44) ;  /* 0x000000001014794e */ /* 0x000fce0000000000 */
[----:B-1----:R-:W-:Y:S05]  /*1b10*/  CALL.ABS.NOINC R8 ;  /* 0x0000000008007343 */ /* 0x002fea0003c00000 */
.L_x_44:
[----:B------:R0:W1:Y:S01]  /*1b20*/  LDC.64 R8, c[0x4][R2] ;  /* 0x0100000002087b82 */ /* 0x0000620000000a00 */
[----:B------:R-:W2:Y:S01]  /*1b30*/  LDCU.64 UR4, c[0x4][0x10] ;  /* 0x01000200ff0477ac */ /* 0x000ea20008000a00 */
[----:B------:R-:W-:Y:S01]  /*1b40*/  CS2R R6, SRZ ;  /* 0x0000000000067805 */ /* 0x000fe2000001ff00 */
[----:B--2---:R-:W-:Y:S02]  /*1b50*/  IMAD.U32 R4, RZ, RZ, UR4 ;  /* 0x00000004ff047e24 */ /* 0x004fe4000f8e00ff */
[----:B0-----:R-:W-:-:S07]  /*1b60*/  IMAD.U32 R5, RZ, RZ, UR5 ;  /* 0x00000005ff057e24 */ /* 0x001fce000f8e00ff */
[----:B------:R-:W-:-:S07]  /*1b70*/  LEPC R20, `(.L_x_45) ;  /* 0x000000001014794e */ /* 0x000fce0000000000 */
[----:B-1----:R-:W-:Y:S05]  /*1b80*/  CALL.ABS.NOINC R8 ;  /* 0x0000000008007343 */ /* 0x002fea0003c00000 */
.L_x_45:
[----:B------:R-:W0:Y:S01]  /*1b90*/  LDC.64 R2, c[0x4][R2] ;  /* 0x0100000002027b82 */ /* 0x000e220000000a00 */
[----:B------:R-:W1:Y:S01]  /*1ba0*/  LDCU.64 UR4, c[0x4][0x10] ;  /* 0x01000200ff0477ac */ /* 0x000e620008000a00 */
[----:B------:R-:W-:Y:S02]  /*1bb0*/  CS2R R6, SRZ ;  /* 0x0000000000067805 */ /* 0x000fe4000001ff00 */
[----:B-1----:R-:W-:Y:S01]  /*1bc0*/  MOV R4, UR4 ;  /* 0x0000000400047c02 */ /* 0x002fe20008000f00 */
[----:B------:R-:W-:-:S07]  /*1bd0*/  IMAD.U32 R5, RZ, RZ, UR5 ;  /* 0x00000005ff057e24 */ /* 0x000fce000f8e00ff */
[----:B------:R-:W-:-:S07]  /*1be0*/  LEPC R20, `(.L_x_46) ;  /* 0x000000001014794e */ /* 0x000fce0000000000 */
[----:B0-----:R-:W-:Y:S05]  /*1bf0*/  CALL.ABS.NOINC R2 ;  /* 0x0000000002007343 */ /* 0x001fea0003c00000 */
.L_x_46:
[----:B------:R-:W-:-:S13]  /*1c00*/  ISETP.NE.AND P6, PT, R19, RZ, PT ;  /* 0x000000ff1300720c */ /* 0x000fda0003fc5270 */
[----:B------:R-:W-:Y:S05]  /*1c10*/  @P6 BRA `(.L_x_47) ;  /* 0xfffffffc00786947 */ /* 0x000fea000383ffff */
[----:B------:R-:W-:Y:S05]  /*1c20*/  BSYNC.RECONVERGENT B6 ;  /* 0x0000000000067941 */ /* 0x000fea0003800200 */
.L_x_42:
[----:B------:R-:W-:-:S09]  /*1c30*/  UISETP.NE.AND UP0, UPT, UR39, URZ, UPT ;  /* 0x000000ff2700728c */ /* 0x000fd2000bf05270 */
[----:B------:R-:W-:Y:S05]  /*1c40*/  BRA.U !UP0, `(.L_x_41) ;  /* 0x0000000108387547 */ /* 0x000fea000b800000 */
[----:B------:R-:W-:-:S07]  /*1c50*/  IMAD.MOV.U32 R18, RZ, RZ, RZ ;  /* 0x000000ffff127224 */ /* 0x000fce00078e00ff */
.L_x_49:
[----:B------:R-:W0:Y:S01]  /*1c60*/  LDCU.64 UR4, c[0x4][0x10] ;  /* 0x01000200ff0477ac */ /* 0x000e220008000a00 */
[----:B------:R-:W-:Y:S01]  /*1c70*/  VIADD R18, R18, 0x1 ;  /* 0x0000000112127836 */ /* 0x000fe20000000000 */
[----:B------:R-:W-:Y:S02]  /*1c80*/  MOV R0, 0x0 ;  /* 0x0000000000007802 */ /* 0x000fe40000000f00 */
[----:B------:R-:W-:Y:S02]  /*1c90*/  CS2R R6, SRZ ;  /* 0x0000000000067805 */ /* 0x000fe4000001ff00 */
[----:B------:R-:W-:Y:S01]  /*1ca0*/  ISETP.NE.AND P0, PT, R18, UR39, PT ;  /* 0x0000002712007c0c */ /* 0x000fe2000bf05270 */
[----:B------:R1:W2:Y:S03]  /*1cb0*/  LDC.64 R2, c[0x4][R0] ;  /* 0x0100000000027b82 */ /* 0x0002a60000000a00 */
[----:B-1----:R-:W-:-:S02]  /*1cc0*/  P2R R0, PR, RZ, 0x1 ;  /* 0x00000001ff007803 */ /* 0x002fc40000000000 */
[----:B0-----:R-:W-:Y:S01]  /*1cd0*/  MOV R4, UR4 ;  /* 0x0000000400047c02 */ /* 0x001fe20008000f00 */
[----:B------:R-:W-:-:S07]  /*1ce0*/  IMAD.U32 R5, RZ, RZ, UR5 ;  /* 0x00000005ff057e24 */ /* 0x000fce000f8e00ff */
[----:B------:R-:W-:-:S07]  /*1cf0*/  LEPC R20, `(.L_x_48) ;  /* 0x000000001014794e */ /* 0x000fce0000000000 */
[----:B--2---:R-:W-:Y:S05]  /*1d00*/  CALL.ABS.NOINC R2 ;  /* 0x0000000002007343 */ /* 0x004fea0003c00000 */
.L_x_48:
[----:B------:R-:W-:-:S13]  /*1d10*/  ISETP.NE.AND P6, PT, R18, UR39, PT ;  /* 0x0000002712007c0c */ /* 0x000fda000bfc5270 */
[----:B------:R-:W-:Y:S05]  /*1d20*/  @P6 BRA `(.L_x_49) ;  /* 0xfffffffc00cc6947 */ /* 0x000fea000383ffff */
.L_x_41:
[----:B------:R-:W-:Y:S05]  /*1d30*/  BSYNC.RECONVERGENT B8 ;  /* 0x0000000000087941 */ /* 0x000fea0003800200 */
.L_x_0:
[----:B------:R-:W-:Y:S01]  /*1d40*/  MOV R0, 0x0 ;  /* 0x0000000000007802 */ /* 0x000fe20000000f00 */
[----:B------:R-:W0:Y:S01]  /*1d50*/  LDCU.64 UR4, c[0x4][0x18] ;  /* 0x01000300ff0477ac */ /* 0x000e220008000a00 */
[----:B------:R-:W-:Y:S02]  /*1d60*/  CS2R R6, SRZ ;  /* 0x0000000000067805 */ /* 0x000fe4000001ff00 */
[----:B------:R1:W2:Y:S01]  /*1d70*/  LDC.64 R2, c[0x4][R0] ;  /* 0x0100000000027b82 */ /* 0x0002a20000000a00 */
[----:B0-----:R-:W-:Y:S02]  /*1d80*/  IMAD.U32 R4, RZ, RZ, UR4 ;  /* 0x00000004ff047e24 */ /* 0x001fe4000f8e00ff */
[----:B-1----:R-:W-:-:S07]  /*1d90*/  IMAD.U32 R5, RZ, RZ, UR5 ;  /* 0x00000005ff057e24 */ /* 0x002fce000f8e00ff */
[----:B------:R-:W-:-:S07]  /*1da0*/  LEPC R20, `(.L_x_50) ;  /* 0x000000001014794e */ /* 0x000fce0000000000 */
[----:B--2---:R-:W-:Y:S05]  /*1db0*/  CALL.ABS.NOINC R2 ;  /* 0x0000000002007343 */ /* 0x004fea0003c00000 */
.L_x_50:
[----:B------:R-:W0:Y:S02]  /*1dc0*/  LDCU.64 UR4, c[0x0][0x380] ;  /* 0x00007000ff0477ac */ /* 0x000e240008000a00 */
[----:B0-----:R-:W-:Y:S01]  /*1dd0*/  IMAD.U32 R24, RZ, RZ, UR5 ;  /* 0x00000005ff187e24 */ /* 0x001fe2000f8e00ff */
[----:B------:R-:W-:-:S04]  /*1de0*/  MOV R5, UR4 ;  /* 0x0000000400057c02 */ /* 0x000fc80008000f00 */
[----:B------:R-:W-:-:S04]  /*1df0*/  VIMNMX R0, PT, PT, R24, R5, PT ;  /* 0x0000000518007248 */ /* 0x000fc80003fe0100 */
[----:B------:R-:W-:-:S13]  /*1e00*/  ISETP.GE.AND P0, PT, R0, 0x1, PT ;  /* 0x000000010000780c */ /* 0x000fda0003f06270 */
[----:B------:R-:W-:Y:S05]  /*1e10*/  @!P0 BRA `(.L_x_51) ;  /* 0x0000000400208947 */ /* 0x000fea0003800000 */
[C---:B------:R-:W-:Y:S01]  /*1e20*/  LOP3.LUT R12, R24.reuse, 0x7, RZ, 0xc0, !PT ;  /* 0x00000007180c7812 */ /* 0x040fe200078ec0ff */
[----:B------:R-:W-:Y:S01]  /*1e30*/  BSSY.RECONVERGENT B0, `(.L_x_51) ;  /* 0x0000046000007945 */ /* 0x000fe20003800200 */
[----:B------:R-:W-:Y:S01]  /*1e40*/  LOP3.LUT R4, R24, 0x3, RZ, 0xc0, !PT ;  /* 0x0000000318047812 */ /* 0x000fe200078ec0ff */
[----:B------:R-:W-:Y:S02]  /*1e50*/  IMAD.MOV.U32 R3, RZ, RZ, RZ ;  /* 0x000000ffff037224 */ /* 0x000fe400078e00ff */
[----:B------:R-:W-:-:S05]  /*1e60*/  VIADD R0, R12, 0xffffffff ;  /* 0xffffffff0c007836 */ /* 0x000fca0000000000 */
[----:B------:R-:W-:Y:S02]  /*1e70*/  ISETP.GE.U32.AND P0, PT, R0, 0x3, PT ;  /* 0x000000030000780c */ /* 0x000fe40003f06070 */
[----:B------:R-:W-:-:S11]  /*1e80*/  LOP3.LUT R0, R24, 0x7ffffff8, RZ, 0xc0, !PT ;  /* 0x7ffffff818007812 */ /* 0x000fd600078ec0ff */
.L_x_58:
[----:B0-----:R-:W0:Y:S01]  /*1e90*/  LDCU.64 UR4, c[0x0][0x380] ;  /* 0x00007000ff0477ac */ /* 0x001e220008000a00 */
[----:B------:R-:W-:Y:S01]  /*1ea0*/  IMAD.MOV.U32 R13, RZ, RZ, RZ ;  /* 0x000000ffff0d7224 */ /* 0x000fe200078e00ff */
[----:B0-----:R-:W-:Y:S01]  /*1eb0*/  MOV R24, UR5 ;  /* 0x0000000500187c02 */ /* 0x001fe20008000f00 */
[----:B------:R-:W-:-:S03]  /*1ec0*/  IMAD.U32 R5, RZ, RZ, UR4 ;  /* 0x00000004ff057e24 */ /* 0x000fc6000f8e00ff */
[----:B------:R-:W-:Y:S01]  /*1ed0*/  ISETP.GE.U32.AND P2, PT, R24, 0x8, PT ;  /* 0x000000081800780c */ /* 0x000fe20003f46070 */
[C---:B------:R-:W-:Y:S02]  /*1ee0*/  IMAD R2, R3.reuse, R24, RZ ;  /* 0x0000001803027224 */ /* 0x040fe400078e02ff */
[----:B------:R-:W-:-:S05]  /*1ef0*/  VIADD R3, R3, 0x1 ;  /* 0x0000000103037836 */ /* 0x000fca0000000000 */
[----:B------:R-:W-:-:S05]  /*1f00*/  ISETP.NE.AND P1, PT, R3, R5, PT ;  /* 0x000000050300720c */ /* 0x000fca0003f25270 */
[----:B-12---:R-:W-:Y:S08]  /*1f10*/  @!P2 BRA `(.L_x_52) ;  /* 0x000000000048a947 */ /* 0x006ff00003800000 */
[----:B------:R-:W0:Y:S01]  /*1f20*/  LDC.64 R8, c[0x0][0x3a0] ;  /* 0x0000e800ff087b82 */ /* 0x000e220000000a00 */
[----:B------:R-:W-:Y:S01]  /*1f30*/  HFMA2 R11, -RZ, RZ, 0, 0 ;  /* 0x00000000ff0b7431 */ /* 0x000fe200000001ff */
[----:B------:R-:W-:Y:S06]  /*1f40*/  BSSY.RECONVERGENT B1, `(.L_x_53) ;  /* 0x000000e000017945 */ /* 0x000fec0003800200 */
.L_x_54:
[----:B-1----:R-:W-:Y:S02]  /*1f50*/  IMAD.IADD R7, R2, 0x1, R11 ;  /* 0x0000000102077824 */ /* 0x002fe400078e020b */
[----:B------:R-:W-:Y:S02]  /*1f60*/  VIADD R11, R11, 0x8 ;  /* 0x000000080b0b7836 */ /* 0x000fe40000000000 */
[----:B0-----:R-:W-:-:S03]  /*1f70*/  IMAD.WIDE.U32 R6, R7, 0x8, R8 ;  /* 0x0000000807067825 */ /* 0x001fc600078e0008 */
[----:B------:R-:W-:Y:S02]  /*1f80*/  ISETP.NE.AND P2, PT, R11, R0, PT ;  /* 0x000000000b00720c */ /* 0x000fe40003f45270 */
[----:B------:R1:W-:Y:S04]  /*1f90*/  STG.E.64 desc[UR36][R6.64], RZ ;  /* 0x000000ff06007986 */ /* 0x0003e8000c101b24 */
[----:B------:R1:W-:Y:S04]  /*1fa0*/  STG.E.64 desc[UR36][R6.64+0x8], RZ ;  /* 0x000008ff06007986 */ /* 0x0003e8000c101b24 */
[----:B------:R1:W-:Y:S04]  /*1fb0*/  STG.E.64 desc[UR36][R6.64+0x10], RZ ;  /* 0x000010ff06007986 */ /* 0x0003e8000c101b24 */
[----:B------:R1:W-:Y:S04]  /*1fc0*/  STG.E.64 desc[UR36][R6.64+0x18], RZ ;  /* 0x000018ff06007986 */ /* 0x0003e8000c101b24 */
[----:B------:R1:W-:Y:S04]  /*1fd0*/  STG.E.64 desc[UR36][R6.64+0x20], RZ ;  /* 0x000020ff06007986 */ /* 0x0003e8000c101b24 */
[----:B------:R1:W-:Y:S04]  /*1fe0*/  STG.E.64 desc[UR36][R6.64+0x28], RZ ;  /* 0x000028ff06007986 */ /* 0x0003e8000c101b24 */
[----:B------:R1:W-:Y:S04]  /*1ff0*/  STG.E.64 desc[UR36][R6.64+0x30], RZ ;  /* 0x000030ff06007986 */ /* 0x0003e8000c101b24 */
[----:B------:R1:W-:Y:S01]  /*2000*/  STG.E.64 desc[UR36][R6.64+0x38], RZ ;  /* 0x000038ff06007986 */ /* 0x0003e2000c101b24 */
[----:B------:R-:W-:Y:S05]  /*2010*/  @P2 BRA `(.L_x_54) ;  /* 0xfffffffc00cc2947 */ /* 0x000fea000383ffff */
[----:B------:R-:W-:Y:S05]  /*2020*/  BSYNC.RECONVERGENT B1 ;  /* 0x0000000000017941 */ /* 0x000fea0003800200 */
.L_x_53:
[----:B------:R-:W-:-:S07]  /*2030*/  IMAD.MOV.U32 R13, RZ, RZ, R0 ;  /* 0x000000ffff0d7224 */ /* 0x000fce00078e0000 */
.L_x_52:
[----:B------:R-:W-:-:S13]  /*2040*/  ISETP.NE.AND P2, PT, R12, RZ, PT ;  /* 0x000000ff0c00720c */ /* 0x000fda0003f45270 */
[----:B------:R-:W-:Y:S05]  /*2050*/  @!P2 BRA `(.L_x_55) ;  /* 0x000000000088a947 */ /* 0x000fea0003800000 */
[----:B------:R-:W-:Y:S01]  /*2060*/  ISETP.NE.AND P3, PT, R4, RZ, PT ;  /* 0x000000ff0400720c */ /* 0x000fe20003f65270 */
[----:B------:R-:W-:-:S12]  /*2070*/  @!P0 BRA `(.L_x_56) ;  /* 0x0000000000348947 */ /* 0x000fd80003800000 */
[----:B------:R-:W0:Y:S01]  /*2080*/  LDC.64 R8, c[0x0][0x3a0] ;  /* 0x0000e800ff087b82 */ /* 0x000e220000000a00 */
[----:B------:R-:W2:Y:S01]  /*2090*/  LDCU.64 UR4, c[0x0][0x3a0] ;  /* 0x00007400ff0477ac */ /* 0x000ea20008000a00 */
[CC--:B------:R-:W-:Y:S02]  /*20a0*/  IADD3 R10, P2, PT, R2.reuse, R13.reuse, RZ ;  /* 0x0000000d020a7210 */ /* 0x0c0fe40007f5e0ff */
[----:B-1----:R-:W-:Y:S01]  /*20b0*/  IADD3 R7, PT, PT, R2, R13, RZ ;  /* 0x0000000d02077210 */ /* 0x002fe20007ffe0ff */
[----:B------:R-:W-:Y:S02]  /*20c0*/  VIADD R13, R13, 0x4 ;  /* 0x000000040d0d7836 */ /* 0x000fe40000000000 */
[----:B------:R-:W-:Y:S01]  /*20d0*/  IMAD.X R11, RZ, RZ, RZ, P2 ;  /* 0x000000ffff0b7224 */ /* 0x000fe200010e06ff */
[----:B--2---:R-:W-:Y:S01]  /*20e0*/  LEA R6, P2, R10, UR4, 0x3 ;  /* 0x000000040a067c11 */ /* 0x004fe2000f8418ff */
[----:B0-----:R-:W-:-:S03]  /*20f0*/  IMAD.WIDE.U32 R8, R7, 0x8, R8 ;  /* 0x0000000807087825 */ /* 0x001fc600078e0008 */
[----:B------:R-:W-:Y:S02]  /*2100*/  LEA.HI.X R7, R10, UR5, R11, 0x3, P2 ;  /* 0x000000050a077c11 */ /* 0x000fe400090f1c0b */
[----:B------:R0:W-:Y:S04]  /*2110*/  STG.E.64 desc[UR36][R8.64], RZ ;  /* 0x000000ff08007986 */ /* 0x0001e8000c101b24 */
[----:B------:R0:W-:Y:S04]  /*2120*/  STG.E.64 desc[UR36][R6.64+0x8], RZ ;  /* 0x000008ff06007986 */ /* 0x0001e8000c101b24 */
[----:B------:R0:W-:Y:S04]  /*2130*/  STG.E.64 desc[UR36][R6.64+0x10], RZ ;  /* 0x000010ff06007986 */ /* 0x0001e8000c101b24 */
[----:B------:R0:W-:Y:S02]  /*2140*/  STG.E.64 desc[UR36][R6.64+0x18], RZ ;  /* 0x000018ff06007986 */ /* 0x0001e4000c101b24 */
.L_x_56:
[----:B------:R-:W-:Y:S05]  /*2150*/  @!P3 BRA `(.L_x_55) ;  /* 0x000000000048b947 */ /* 0x000fea0003800000 */
[----:B------:R-:W-:Y:S02]  /*2160*/  LOP3.LUT P2, RZ, R24, 0x1, RZ, 0xc0, !PT ;  /* 0x0000000118ff7812 */ /* 0x000fe4000784c0ff */
[----:B------:R-:W-:-:S11]  /*2170*/  ISETP.NE.AND P3, PT, R4, 0x1, PT ;  /* 0x000000010400780c */ /* 0x000fd60003f65270 */
[----:B01----:R-:W0:Y:S02]  /*2180*/  @P2 LDC.64 R6, c[0x0][0x3a0] ;  /* 0x0000e800ff062b82 */ /* 0x003e240000000a00 */
[----:B------:R-:W-:Y:S05]  /*2190*/  @!P3 BRA `(.L_x_57) ;  /* 0x00000000002cb947 */ /* 0x000fea0003800000 */
[----:B------:R-:W1:Y:S01]  /*21a0*/  LDC.64 R10, c[0x0][0x3a0] ;  /* 0x0000e800ff0a7b82 */ /* 0x000e620000000a00 */
[----:B------:R-:W2:Y:S01]  /*21b0*/  LDCU.64 UR4, c[0x0][0x3a0] ;  /* 0x00007400ff0477ac */ /* 0x000ea20008000a00 */
[C---:B------:R-:W-:Y:S01]  /*21c0*/  IADD3 R14, P3, PT, R2.reuse, R13, RZ ;  /* 0x0000000d020e7210 */ /* 0x040fe20007f7e0ff */
[----:B------:R-:W-:Y:S02]  /*21d0*/  IMAD.IADD R9, R2, 0x1, R13 ;  /* 0x0000000102097824 */ /* 0x000fe400078e020d */
[----:B------:R-:W-:Y:S01]  /*21e0*/  VIADD R13, R13, 0x2 ;  /* 0x000000020d0d7836 */ /* 0x000fe20000000000 */
[----:B------:R-:W-:Y:S02]  /*21f0*/  IADD3.X R15, PT, PT, RZ, RZ, RZ, P3, !PT ;  /* 0x000000ffff0f7210 */ /* 0x000fe40001ffe4ff */
[----:B--2---:R-:W-:Y:S01]  /*2200*/  LEA R8, P3, R14, UR4, 0x3 ;  /* 0x000000040e087c11 */ /* 0x004fe2000f8618ff */
[----:B-1----:R-:W-:-:S03]  /*2210*/  IMAD.WIDE.U32 R10, R9, 0x8, R10 ;  /* 0x00000008090a7825 */ /* 0x002fc600078e000a */
[----:B------:R-:W-:Y:S02]  /*2220*/  LEA.HI.X R9, R14, UR5, R15, 0x3, P3 ;  /* 0x000000050e097c11 */ /* 0x000fe400098f1c0f */
[----:B------:R1:W-:Y:S04]  /*2230*/  STG.E.64 desc[UR36][R10.64], RZ ;  /* 0x000000ff0a007986 */ /* 0x0003e8000c101b24 */
[----:B------:R1:W-:Y:S03]  /*2240*/  STG.E.64 desc[UR36][R8.64+0x8], RZ ;  /* 0x000008ff08007986 */ /* 0x0003e6000c101b24 */
.L_x_57:
[----:B-1----:R-:W-:-:S04]  /*2250*/  @P2 IMAD.IADD R9, R2, 0x1, R13 ;  /* 0x0000000102092824 */ /* 0x002fc800078e020d */
[----:B0-----:R-:W-:-:S05]  /*2260*/  @P2 IMAD.WIDE.U32 R6, R9, 0x8, R6 ;  /* 0x0000000809062825 */ /* 0x001fca00078e0006 */
[----:B------:R2:W-:Y:S02]  /*2270*/  @P2 STG.E.64 desc[UR36][R6.64], RZ ;  /* 0x000000ff06002986 */ /* 0x0005e4000c101b24 */
.L_x_55:
[----:B------:R-:W-:Y:S05]  /*2280*/  @P1 BRA `(.L_x_58) ;  /* 0xfffffffc00001947 */ /* 0x000fea000383ffff */
[----:B------:R-:W-:Y:S05]  /*2290*/  BSYNC.RECONVERGENT B0 ;  /* 0x0000000000007941 */ /* 0x000fea0003800200 */
.L_x_51:
[----:B------:R-:W3:Y:S01]  /*22a0*/  LDCU UR4, c[0x0][0x388] ;  /* 0x00007100ff0477ac */ /* 0x000ee20008000800 */
[----:B------:R-:W-:Y:S01]  /*22b0*/  BSSY.RECONVERGENT B1, `(.L_x_59) ;  /* 0x00000af000017945 */ /* 0x000fe20003800200 */
[----:B---3--:R-:W-:-:S04]  /*22c0*/  VIMNMX3 R5, R5, UR4, R24, PT ;  /* 0x0000000405057c0f */ /* 0x008fc8000b800118 */
[----:B------:R-:W-:-:S13]  /*22d0*/  ISETP.GE.AND P0, PT, R5, 0x1, PT ;  /* 0x000000010500780c */ /* 0x000fda0003f06270 */
[----:B------:R-:W-:Y:S05]  /*22e0*/  @!P0 BRA `(.L_x_60) ;  /* 0x0000000800ac8947 */ /* 0x000fea0003800000 */
[C---:B------:R-:W-:Y:S02]  /*22f0*/  LOP3.LUT R0, R24.reuse, 0x7, RZ, 0xc0, !PT ;  /* 0x0000000718007812 */ /* 0x040fe400078ec0ff */
[----:B------:R-:W-:Y:S02]  /*2300*/  LOP3.LUT R3, R24, 0x7ffffff8, RZ, 0xc0, !PT ;  /* 0x7ffffff818037812 */ /* 0x000fe400078ec0ff */
[----:B------:R-:W-:Y:S01]  /*2310*/  MOV R4, RZ ;  /* 0x000000ff00047202 */ /* 0x000fe20000000f00 */
[----:B------:R-:W-:-:S05]  /*2320*/  VIADD R2, R0, 0xffffffff ;  /* 0xffffffff00027836 */ /* 0x000fca0000000000 */
[----:B------:R-:W-:Y:S02]  /*2330*/  ISETP.GE.U32.AND P2, PT, R2, 0x3, PT ;  /* 0x000000030200780c */ /* 0x000fe40003f46070 */
[----:B------:R-:W-:-:S11]  /*2340*/  LOP3.LUT R2, R24, 0x3, RZ, 0xc0, !PT ;  /* 0x0000000318027812 */ /* 0x000fd600078ec0ff */
.L_x_72:
[----:B---3--:R-:W3:Y:S01]  /*2350*/  LDCU.64 UR4, c[0x0][0x380] ;  /* 0x00007000ff0477ac */ /* 0x008ee20008000a00 */
[----:B------:R-:W-:Y:S01]  /*2360*/  IMAD.MOV.U32 R5, RZ, RZ, R4 ;  /* 0x000000ffff057224 */ /* 0x000fe200078e0004 */
[----:B------:R-:W-:Y:S01]  /*2370*/  BSSY.RECONVERGENT B0, `(.L_x_61) ;  /* 0x00000a1000007945 */ /* 0x000fe20003800200 */
[----:B012---:R-:W-:Y:S02]  /*2380*/  IMAD.MOV.U32 R7, RZ, RZ, RZ ;  /* 0x000000ffff077224 */ /* 0x007fe400078e00ff */
[C---:B---3--:R-:W-:Y:S02]  /*2390*/  IMAD R6, R4.reuse, UR5, RZ ;  /* 0x0000000504067c24 */ /* 0x048fe4000f8e02ff */
[----:B------:R-:W-:-:S05]  /*23a0*/  VIADD R4, R4, 0x1 ;  /* 0x0000000104047836 */ /* 0x000fca0000000000 */
[----:B------:R-:W-:-:S13]  /*23b0*/  ISETP.NE.AND P1, PT, R4, UR4, PT ;  /* 0x0000000404007c0c */ /* 0x000fda000bf25270 */
.L_x_71:
[----:B0-----:R-:W0:Y:S01]  /*23c0*/  LDCU UR5, c[0x0][0x384] ;  /* 0x00007080ff0577ac */ /* 0x001e220008000800 */
[----:B-1----:R-:W1:Y:S01]  /*23d0*/  LDC.64 R8, c[0x0][0x390] ;  /* 0x0000e400ff087b82 */ /* 0x002e620000000a00 */
[----:B------:R-:W-:Y:S01]  /*23e0*/  IMAD.MOV.U32 R21, RZ, RZ, RZ ;  /* 0x000000ffff157224 */ /* 0x000fe200078e00ff */
[----:B--2---:R-:W2:Y:S01]  /*23f0*/  LDCU UR4, c[0x0][0x388] ;  /* 0x00007100ff0477ac */ /* 0x004ea20008000800 */
[----:B0-----:R-:W-:-:S04]  /*2400*/  MOV R24, UR5 ;  /* 0x0000000500187c02 */ /* 0x001fc80008000f00 */
[----:B------:R-:W-:Y:S01]  /*2410*/  ISETP.GE.U32.AND P3, PT, R24, 0x8, PT ;  /* 0x000000081800780c */ /* 0x000fe20003f66070 */
[----:B--23--:R-:W-:Y:S02]  /*2420*/  IMAD R11, R5, UR4, R7 ;  /* 0x00000004050b7c24 */ /* 0x00cfe4000f8e0207 */
[C---:B------:R-:W-:Y:S02]  /*2430*/  IMAD R20, R7.reuse, R24, RZ ;  /* 0x0000001807147224 */ /* 0x040fe400078e02ff */
[----:B------:R-:W-:Y:S02]  /*2440*/  VIADD R7, R7, 0x1 ;  /* 0x0000000107077836 */ /* 0x000fe40000000000 */
[----:B-1----:R-:W-:-:S03]  /*2450*/  IMAD.WIDE.U32 R8, R11, 0x8, R8 ;  /* 0x000000080b087825 */ /* 0x002fc600078e0008 */
[----:B------:R-:W-:-:S03]  /*2460*/  ISETP.NE.AND P0, PT, R7, UR4, PT ;  /* 0x0000000407007c0c */ /* 0x000fc6000bf05270 */
[----:B------:R-:W-:Y:S10]  /*2470*/  @!P3 BRA `(.L_x_62) ;  /* 0x0000000000d4b947 */ /* 0x000ff40003800000 */
[----:B------:R-:W-:Y:S01]  /*2480*/  BSSY.RECONVERGENT B2, `(.L_x_63) ;  /* 0x0000033000027945 */ /* 0x000fe20003800200 */
[----:B------:R-:W-:-:S07]  /*2490*/  IMAD.MOV.U32 R21, RZ, RZ, RZ ;  /* 0x000000ffff157224 */ /* 0x000fce00078e00ff */
.L_x_64:
[----:B------:R-:W0:Y:S01]  /*24a0*/  LDC.64 R22, c[0x0][0x398] ;  /* 0x0000e600ff167b82 */ /* 0x000e220000000a00 */
[----:B-1----:R-:W-:Y:S01]  /*24b0*/  IADD3 R11, PT, PT, R20, R21, RZ ;  /* 0x00000015140b7210 */ /* 0x002fe20007ffe0ff */
[----:B------:R-:W-:Y:S01]  /*24c0*/  IMAD.IADD R13, R6, 0x1, R21 ;  /* 0x00000001060d7824 */ /* 0x000fe200078e0215 */
[----:B------:R-:W2:Y:S05]  /*24d0*/  LDG.E.64 R14, desc[UR36][R8.64] ;  /* 0x00000024080e7981 */ /* 0x000eaa000c1e1b00 */
[----:B------:R-:W1:Y:S01]  /*24e0*/  LDC.64 R18, c[0x0][0x3a0] ;  /* 0x0000e800ff127b82 */ /* 0x000e620000000a00 */
[----:B0-----:R-:W-:-:S04]  /*24f0*/  IMAD.WIDE.U32 R22, R11, 0x8, R22 ;  /* 0x000000080b167825 */ /* 0x001fc800078e0016 */
[----:B-1----:R-:W-:Y:S02]  /*2500*/  IMAD.WIDE.U32 R18, R13, 0x8, R18 ;  /* 0x000000080d127825 */ /* 0x002fe400078e0012 */
[----:B------:R-:W2:Y:S04]  /*2510*/  LDG.E.64 R12, desc[UR36][R22.64] ;  /* 0x00000024160c7981 */ /* 0x000ea8000c1e1b00 */
[----:B------:R-:W2:Y:S02]  /*2520*/  LDG.E.64 R10, desc[UR36][R18.64] ;  /* 0x00000024120a7981 */ /* 0x000ea4000c1e1b00 */
[----:B--2---:R-:W-:Y:S02]  /*2530*/  DFMA R26, R14, R12, R10 ;  /* 0x0000000c0e1a722b */ /* 0x004fe4000000000a */
[----:B------:R-:W2:Y:S05]  /*2540*/  LDG.E.64 R10, desc[UR36][R18.64+0x8] ;  /* 0x00000824120a7981 */ /* 0x000eaa000c1e1b00 */
[----:B------:R2:W-:Y:S04]  /*2550*/  STG.E.64 desc[UR36][R18.64], R26 ;  /* 0x0000001a12007986 */ /* 0x0005e8000c101b24 */
[----:B------:R-:W2:Y:S04]  /*2560*/  LDG.E.64 R14, desc[UR36][R8.64] ;  /* 0x00000024080e7981 */ /* 0x000ea8000c1e1b00 */
[----:B------:R-:W2:Y:S02]  /*2570*/  LDG.E.64 R12, desc[UR36][R22.64+0x8] ;  /* 0x00000824160c7981 */ /* 0x000ea4000c1e1b00 */
[----:B--2---:R-:W-:-:S02]  /*2580*/  DFMA R26, R14, R12, R10 ;  /* 0x0000000c0e1a722b */ /* 0x004fc4000000000a */
[----:B------:R-:W2:Y:S05]  /*2590*/  LDG.E.64 R10, desc[UR36][R18.64+0x10] ;  /* 0x00001024120a7981 */ /* 0x000eaa000c1e1b00 */
[----:B------:R0:W-:Y:S04]  /*25a0*/  STG.E.64 desc[UR36][R18.64+0x8], R26 ;  /* 0x0000081a12007986 */ /* 0x0001e8000c101b24 */
[----:B------:R-:W2:Y:S04]  /*25b0*/  LDG.E.64 R14, desc[UR36][R8.64] ;  /* 0x00000024080e7981 */ /* 0x000ea8000c1e1b00 */
[----:B------:R-:W2:Y:S02]  /*25c0*/  LDG.E.64 R12, desc[UR36][R22.64+0x10] ;  /* 0x00001024160c7981 */ /* 0x000ea4000c1e1b00 */
[----:B--2---:R-:W-:-:S02]  /*25d0*/  DFMA R28, R14, R12, R10 ;  /* 0x0000000c0e1c722b */ /* 0x004fc4000000000a */
[----:B------:R-:W0:Y:S05]  /*25e0*/  LDG.E.64 R10, desc[UR36][R18.64+0x18] ;  /* 0x00001824120a7981 */ /* 0x000e2a000c1e1b00 */
[----:B------:R-:W-:Y:S04]  /*25f0*/  STG.E.64 desc[UR36][R18.64+0x10], R28 ;  /* 0x0000101c12007986 */ /* 0x000fe8000c101b24 */
[----:B------:R-:W0:Y:S04]  /*2600*/  LDG.E.64 R14, desc[UR36][R8.64] ;  /* 0x00000024080e7981 */ /* 0x000e28000c1e1b00 */
[----:B------:R-:W0:Y:S02]  /*2610*/  LDG.E.64 R12, desc[UR36][R22.64+0x18] ;  /* 0x00001824160c7981 */ /* 0x000e24000c1e1b00 */
[----:B0-----:R-:W-:-:S02]  /*2620*/  DFMA R26, R14, R12, R10 ;  /* 0x0000000c0e1a722b */ /* 0x001fc4000000000a */
        /* <DEDUP_REMOVED lines=11> */
[----:B------:R1:W-:Y:S04]  /*26e0*/  STG.E.64 desc[UR36][R18.64+0x28], R28 ;  /* 0x0000281c12007986 */ /* 0x0003e8000c101b24 */
[----:B------:R-:W0:Y:S04]  /*26f0*/  LDG.E.64 R14, desc[UR36][R8.64] ;  /* 0x00000024080e7981 */ /* 0x000e28000c1e1b00 */
[----:B------:R-:W0:Y:S02]  /*2700*/  LDG.E.64 R12, desc[UR36][R22.64+0x30] ;  /* 0x00003024160c7981 */ /* 0x000e24000c1e1b00 */
[----:B0-----:R-:W-:-:S02]  /*2710*/  DFMA R26, R14, R12, R10 ;  /* 0x0000000c0e1a722b */ /* 0x001fc4000000000a */
[----:B------:R-:W2:Y:S05]  /*2720*/  LDG.E.64 R10, desc[UR36][R18.64+0x38] ;  /* 0x00003824120a7981 */ /* 0x000eaa000c1e1b00 */
[----:B------:R1:W-:Y:S04]  /*2730*/  STG.E.64 desc[UR36][R18.64+0x30], R26 ;  /* 0x0000301a12007986 */ /* 0x0003e8000c101b24 */
[----:B------:R-:W2:Y:S04]  /*2740*/  LDG.E.64 R12, desc[UR36][R22.64+0x38] ;  /* 0x00003824160c7981 */ /* 0x000ea8000c1e1b00 */
[----:B------:R-:W2:Y:S01]  /*2750*/  LDG.E.64 R14, desc[UR36][R8.64] ;  /* 0x00000024080e7981 */ /* 0x000ea2000c1e1b00 */
[----:B------:R-:W-:-:S05]  /*2760*/  VIADD R21, R21, 0x8 ;  /* 0x0000000815157836 */ /* 0x000fca0000000000 */
[----:B------:R-:W-:Y:S01]  /*2770*/  ISETP.NE.AND P3, PT, R21, R3, PT ;  /* 0x000000031500720c */ /* 0x000fe20003f65270 */
[----:B--2---:R-:W-:-:S07]  /*2780*/  DFMA R10, R14, R12, R10 ;  /* 0x0000000c0e0a722b */ /* 0x004fce000000000a */
[----:B------:R1:W-:Y:S05]  /*2790*/  STG.E.64 desc[UR36][R18.64+0x38], R10 ;  /* 0x0000380a12007986 */ /* 0x0003ea000c101b24 */
[----:B------:R-:W-:Y:S05]  /*27a0*/  @P3 BRA `(.L_x_64) ;  /* 0xfffffffc003c3947 */ /* 0x000fea000383ffff */
[----:B------:R-:W-:Y:S05]  /*27b0*/  BSYNC.RECONVERGENT B2 ;  /* 0x0000000000027941 */ /* 0x000fea0003800200 */
.L_x_63:
[----:B------:R-:W-:-:S07]  /*27c0*/  IMAD.MOV.U32 R21, RZ, RZ, R3 ;  /* 0x000000ffff157224 */ /* 0x000fce00078e0003 */
.L_x_62:
[----:B------:R-:W-:Y:S01]  /*27d0*/  ISETP.NE.AND P3, PT, R0, RZ, PT ;  /* 0x000000ff0000720c */ /* 0x000fe20003f65270 */
[----:B------:R-:W-:-:S12]  /*27e0*/  BSSY.RECONVERGENT B2, `(.L_x_65) ;  /* 0x0000058000027945 */ /* 0x000fd80003800200 */
[----:B------:R-:W-:Y:S05]  /*27f0*/  @!P3 BRA `(.L_x_66) ;  /* 0x000000040058b947 */ /* 0x000fea0003800000 */
[----:B------:R-:W-:Y:S01]  /*2800*/  BSSY.RECONVERGENT B3, `(.L_x_67) ;  /* 0x0000028000037945 */ /* 0x000fe20003800200 */
[----:B------:R-:W-:-:S03]  /*2810*/  ISETP.NE.AND P3, PT, R2, RZ, PT ;  /* 0x000000ff0200720c */ /* 0x000fc60003f65270 */
[----:B------:R-:W-:Y:S10]  /*2820*/  @!P2 BRA `(.L_x_68) ;  /* 0x000000000094a947 */ /* 0x000ff40003800000 */
[----:B-1----:R-:W0:Y:S01]  /*2830*/  LDC.64 R28, c[0x0][0x398] ;  /* 0x0000e600ff1c7b82 */ /* 0x002e220000000a00 */
[----:B------:R-:W-:Y:S01]  /*2840*/  IADD3 R11, PT, PT, R20, R21, RZ ;  /* 0x00000015140b7210 */ /* 0x000fe20007ffe0ff */
[----:B------:R-:W-:Y:S01]  /*2850*/  IMAD.IADD R13, R6, 0x1, R21 ;  /* 0x00000001060d7824 */ /* 0x000fe200078e0215 */
[----:B------:R-:W2:Y:S01]  /*2860*/  LDG.E.64 R26, desc[UR36][R8.64] ;  /* 0x00000024081a7981 */ /* 0x000ea2000c1e1b00 */
[----:B------:R-:W1:Y:S04]  /*2870*/  LDCU.64 UR4, c[0x0][0x398] ;  /* 0x00007300ff0477ac */ /* 0x000e680008000a00 */
[----:B------:R-:W3:Y:S01]  /*2880*/  LDC.64 R18, c[0x0][0x3a0] ;  /* 0x0000e800ff127b82 */ /* 0x000ee20000000a00 */
[----:B------:R-:W4:Y:S01]  /*2890*/  LDCU.64 UR6, c[0x0][0x3a0] ;  /* 0x00007400ff0677ac */ /* 0x000f220008000a00 */
[----:B0-----:R-:W-:-:S05]  /*28a0*/  IMAD.WIDE.U32 R28, R11, 0x8, R28 ;  /* 0x000000080b1c7825 */ /* 0x001fca00078e001c */
[----:B------:R-:W2:Y:S01]  /*28b0*/  LDG.E.64 R10, desc[UR36][R28.64] ;  /* 0x000000241c0a7981 */ /* 0x000ea2000c1e1b00 */
[----:B---3--:R-:W-:-:S05]  /*28c0*/  IMAD.WIDE.U32 R18, R13, 0x8, R18 ;  /* 0x000000080d127825 */ /* 0x008fca00078e0012 */
[----:B------:R-:W2:Y:S01]  /*28d0*/  LDG.E.64 R14, desc[UR36][R18.64] ;  /* 0x00000024120e7981 */ /* 0x000ea2000c1e1b00 */
[-C--:B------:R-:W-:Y:S02]  /*28e0*/  IADD3 R13, P5, PT, R20, R21.reuse, RZ ;  /* 0x00000015140d7210 */ /* 0x080fe40007fbe0ff */
[----:B------:R-:W-:Y:S01]  /*28f0*/  IADD3 R22, P4, PT, R6, R21, RZ ;  /* 0x0000001506167210 */ /* 0x000fe20007f9e0ff */
[----:B--2---:R-:W-:Y:S02]  /*2900*/  DFMA R14, R26, R10, R14 ;  /* 0x0000000a1a0e722b */ /* 0x004fe4000000000e */
[----:B------:R-:W-:Y:S01]  /*2910*/  IMAD.X R26, RZ, RZ, RZ, P5 ;  /* 0x000000ffff1a7224 */ /* 0x000fe200028e06ff */
[C---:B-1----:R-:W-:Y:S01]  /*2920*/  LEA R12, P5, R13.reuse, UR4, 0x3 ;  /* 0x000000040d0c7c11 */ /* 0x042fe2000f8a18ff */
[----:B------:R-:W-:Y:S01]  /*2930*/  IMAD.X R11, RZ, RZ, RZ, P4 ;  /* 0x000000ffff0b7224 */ /* 0x000fe200020e06ff */
[----:B----4-:R-:W-:Y:S02]  /*2940*/  LEA R10, P4, R22, UR6, 0x3 ;  /* 0x00000006160a7c11 */ /* 0x010fe4000f8818ff */
[----:B------:R-:W-:-:S02]  /*2950*/  LEA.HI.X R13, R13, UR5, R26, 0x3, P5 ;  /* 0x000000050d0d7c11 */ /* 0x000fc4000a8f1c1a */
[----:B------:R-:W-:Y:S01]  /*2960*/  LEA.HI.X R11, R22, UR7, R11, 0x3, P4 ;  /* 0x00000007160b7c11 */ /* 0x000fe2000a0f1c0b */
[----:B------:R-:W-:Y:S04]  /*2970*/  STG.E.64 desc[UR36][R18.64], R14 ;  /* 0x0000000e12007986 */ /* 0x000fe8000c101b24 */
[----:B------:R-:W2:Y:S04]  /*2980*/  LDG.E.64 R28, desc[UR36][R8.64] ;  /* 0x00000024081c7981 */ /* 0x000ea8000c1e1b00 */
[----:B------:R-:W2:Y:S04]  /*2990*/  LDG.E.64 R26, desc[UR36][R12.64+0x8] ;  /* 0x000008240c1a7981 */ /* 0x000ea8000c1e1b00 */
[----:B------:R-:W2:Y:S02]  /*29a0*/  LDG.E.64 R22, desc[UR36][R10.64+0x8] ;  /* 0x000008240a167981 */ /* 0x000ea4000c1e1b00 */
[----:B--2---:R-:W-:-:S02]  /*29b0*/  DFMA R28, R28, R26, R22 ;  /* 0x0000001a1c1c722b */ /* 0x004fc40000000016 */
[----:B------:R-:W2:Y:S05]  /*29c0*/  LDG.E.64 R22, desc[UR36][R10.64+0x10] ;  /* 0x000010240a167981 */ /* 0x000eaa000c1e1b00 */
[----:B------:R0:W-:Y:S04]  /*29d0*/  STG.E.64 desc[UR36][R10.64+0x8], R28 ;  /* 0x0000081c0a007986 */ /* 0x0001e8000c101b24 */
[----:B------:R-:W2:Y:S04]  /*29e0*/  LDG.E.64 R26, desc[UR36][R12.64+0x10] ;  /* 0x000010240c1a7981 */ /* 0x000ea8000c1e1b00 */
[----:B0-----:R-:W2:Y:S02]  /*29f0*/  LDG.E.64 R28, desc[UR36][R8.64] ;  /* 0x00000024081c7981 */ /* 0x001ea4000c1e1b00 */
[----:B--2---:R-:W-:-:S02]  /*2a00*/  DFMA R26, R28, R26, R22 ;  /* 0x0000001a1c1a722b */ /* 0x004fc40000000016 */
[----:B------:R-:W2:Y:S05]  /*2a10*/  LDG.E.64 R22, desc[UR36][R10.64+0x18] ;  /* 0x000018240a167981 */ /* 0x000eaa000c1e1b00 */
[----:B------:R0:W-:Y:S04]  /*2a20*/  STG.E.64 desc[UR36][R10.64+0x10], R26 ;  /* 0x0000101a0a007986 */ /* 0x0001e8000c101b24 */
[----:B------:R-:W2:Y:S04]  /*2a30*/  LDG.E.64 R14, desc[UR36][R12.64+0x18] ;  /* 0x000018240c0e7981 */ /* 0x000ea8000c1e1b00 */
[----:B------:R-:W2:Y:S01]  /*2a40*/  LDG.E.64 R18, desc[UR36][R8.64] ;  /* 0x0000002408127981 */ /* 0x000ea2000c1e1b00 */
[----:B------:R-:W-:Y:S01]  /*2a50*/  IADD3 R21, PT, PT, R21, 0x4, RZ ;  /* 0x0000000415157810 */ /* 0x000fe20007ffe0ff */
[----:B--2---:R-:W-:-:S07]  /*2a60*/  DFMA R14, R18, R14, R22 ;  /* 0x0000000e120e722b */ /* 0x004fce0000000016 */
[----:B------:R0:W-:Y:S04]  /*2a70*/  STG.E.64 desc[UR36][R10.64+0x18], R14 ;  /* 0x0000180e0a007986 */ /* 0x0001e8000c101b24 */
.L_x_68:
[----:B------:R-:W-:Y:S05]  /*2a80*/  BSYNC.RECONVERGENT B3 ;  /* 0x0000000000037941 */ /* 0x000fea0003800200 */
.L_x_67:
[----:B------:R-:W-:Y:S05]  /*2a90*/  @!P3 BRA `(.L_x_66) ;  /* 0x0000000000b0b947 */ /* 0x000fea0003800000 */
[----:B------:R-:W-:Y:S01]  /*2aa0*/  ISETP.NE.AND P4, PT, R2, 0x1, PT ;  /* 0x000000010200780c */ /* 0x000fe20003f85270 */
[----:B------:R-:W-:Y:S01]  /*2ab0*/  BSSY.RECONVERGENT B3, `(.L_x_69) ;  /* 0x000001e000037945 */ /* 0x000fe20003800200 */
[----:B------:R-:W-:-:S11]  /*2ac0*/  LOP3.LUT P3, RZ, R24, 0x1, RZ, 0xc0, !PT ;  /* 0x0000000118ff7812 */ /* 0x000fd6000786c0ff */
[----:B------:R-:W-:Y:S05]  /*2ad0*/  @!P4 BRA `(.L_x_70) ;  /* 0x00000000006cc947 */ /* 0x000fea0003800000 */
[----:B-1----:R-:W1:Y:S01]  /*2ae0*/  LDC.64 R28, c[0x0][0x398] ;  /* 0x0000e600ff1c7b82 */ /* 0x002e620000000a00 */
[--C-:B------:R-:W-:Y:S01]  /*2af0*/  IMAD.IADD R13, R20, 0x1, R21.reuse ;  /* 0x00000001140d7824 */ /* 0x100fe200078e0215 */
[----:B0-----:R-:W2:Y:S01]  /*2b00*/  LDG.E.64 R26, desc[UR36][R8.64] ;  /* 0x00000024081a7981 */ /* 0x001ea2000c1e1b00 */
[----:B------:R-:W-:Y:S01]  /*2b10*/  IMAD.IADD R15, R6, 0x1, R21 ;  /* 0x00000001060f7824 */ /* 0x000fe200078e0215 */
[----:B------:R-:W0:Y:S04]  /*2b20*/  LDCU.64 UR4, c[0x0][0x398] ;  /* 0x00007300ff0477ac */ /* 0x000e280008000a00 */
[----:B------:R-:W3:Y:S01]  /*2b30*/  LDC.64 R10, c[0x0][0x3a0] ;  /* 0x0000e800ff0a7b82 */ /* 0x000ee20000000a00 */
[----:B------:R-:W4:Y:S01]  /*2b40*/  LDCU.64 UR6, c[0x0][0x3a0] ;  /* 0x00007400ff0677ac */ /* 0x000f220008000a00 */
[----:B-1----:R-:W-:-:S05]  /*2b50*/  IMAD.WIDE.U32 R28, R13, 0x8, R28 ;  /* 0x000000080d1c7825 */ /* 0x002fca00078e001c */
[----:B------:R-:W2:Y:S01]  /*2b60*/  LDG.E.64 R12, desc[UR36][R28.64] ;  /* 0x000000241c0c7981 */ /* 0x000ea2000c1e1b00 */
[----:B---3--:R-:W-:-:S05]  /*2b70*/  IMAD.WIDE.U32 R10, R15, 0x8, R10 ;  /* 0x000000080f0a7825 */ /* 0x008fca00078e000a */
[----:B------:R-:W2:Y:S01]  /*2b80*/  LDG.E.64 R14, desc[UR36][R10.64] ;  /* 0x000000240a0e7981 */ /* 0x000ea2000c1e1b00 */
[-C--:B------:R-:W-:Y:S02]  /*2b90*/  IADD3 R19, P5, PT, R20, R21.reuse, RZ ;  /* 0x0000001514137210 */ /* 0x080fe40007fbe0ff */
[----:B------:R-:W-:-:S04]  /*2ba0*/  IADD3 R22, P4, PT, R6, R21, RZ ;  /* 0x0000001506167210 */ /* 0x000fc80007f9e0ff */
[----:B------:R-:W-:Y:S02]  /*2bb0*/  IADD3.X R23, PT, PT, RZ, RZ, RZ, P4, !PT ;  /* 0x000000ffff177210 */ /* 0x000fe400027fe4ff */
[----:B----4-:R-:W-:Y:S01]  /*2bc0*/  LEA R18, P4, R22, UR6, 0x3 ;  /* 0x0000000616127c11 */ /* 0x010fe2000f8818ff */
[----:B--2---:R-:W-:Y:S01]  /*2bd0*/  DFMA R12, R26, R12, R14 ;  /* 0x0000000c1a0c722b */ /* 0x004fe2000000000e */
[----:B------:R-:W-:Y:S01]  /*2be0*/  IMAD.X R26, RZ, RZ, RZ, P5 ;  /* 0x000000ffff1a7224 */ /* 0x000fe200028e06ff */
[----:B0-----:R-:W-:-:S04]  /*2bf0*/  LEA R14, P5, R19, UR4, 0x3 ;  /* 0x00000004130e7c11 */ /* 0x001fc8000f8a18ff */
[----:B------:R-:W-:Y:S02]  /*2c00*/  LEA.HI.X R15, R19, UR5, R26, 0x3, P5 ;  /* 0x00000005130f7c11 */ /* 0x000fe4000a8f1c1a */
[----:B------:R-:W-:Y:S01]  /*2c10*/  LEA.HI.X R19, R22, UR7, R23, 0x3, P4 ;  /* 0x0000000716137c11 */ /* 0x000fe2000a0f1c17 */
[----:B------:R2:W-:Y:S04]  /*2c20*/  STG.E.64 desc[UR36][R10.64], R12 ;  /* 0x0000000c0a007986 */ /* 0x0005e8000c101b24 */
[----:B------:R-:W3:Y:S04]  /*2c30*/  LDG.E.64 R14, desc[UR36][R14.64+0x8] ;  /* 0x000008240e0e7981 */ /* 0x000ee8000c1e1b00 */
[----:B------:R-:W3:Y:S04]  /*2c40*/  LDG.E.64 R26, desc[UR36][R8.64] ;  /* 0x00000024081a7981 */ /* 0x000ee8000c1e1b00 */
[----:B------:R-:W3:Y:S01]  /*2c50*/  LDG.E.64 R22, desc[UR36][R18.64+0x8] ;  /* 0x0000082412167981 */ /* 0x000ee2000c1e1b00 */
[----:B------:R-:W-:Y:S01]  /*2c60*/  VIADD R21, R21, 0x2 ;  /* 0x0000000215157836 */ /* 0x000fe20000000000 */
[----:B---3--:R-:W-:-:S07]  /*2c70*/  DFMA R22, R26, R14, R22 ;  /* 0x0000000e1a16722b */ /* 0x008fce0000000016 */
[----:B------:R2:W-:Y:S04]  /*2c80*/  STG.E.64 desc[UR36][R18.64+0x8], R22 ;  /* 0x0000081612007986 */ /* 0x0005e8000c101b24 */
.L_x_70:
[----:B------:R-:W-:Y:S05]  /*2c90*/  BSYNC.RECONVERGENT B3 ;  /* 0x0000000000037941 */ /* 0x000fea0003800200 */
.L_x_69:
[----:B------:R-:W-:Y:S05]  /*2ca0*/  @!P3 BRA `(.L_x_66) ;  /* 0x00000000002cb947 */ /* 0x000fea0003800000 */
[----:B--2---:R-:W2:Y:S01]  /*2cb0*/  LDC.64 R12, c[0x0][0x398] ;  /* 0x0000e600ff0c7b82 */ /* 0x004ea20000000a00 */
[--C-:B0-----:R-:W-:Y:S01]  /*2cc0*/  IMAD.IADD R15, R20, 0x1, R21.reuse ;  /* 0x00000001140f7824 */ /* 0x101fe200078e0215 */
[----:B------:R-:W3:Y:S01]  /*2cd0*/  LDG.E.64 R8, desc[UR36][R8.64] ;  /* 0x0000002408087981 */ /* 0x000ee2000c1e1b00 */
[----:B-1----:R-:W-:-:S05]  /*2ce0*/  IMAD.IADD R19, R6, 0x1, R21 ;  /* 0x0000000106137824 */ /* 0x002fca00078e0215 */
[----:B------:R-:W0:Y:S01]  /*2cf0*/  LDC.64 R10, c[0x0][0x3a0] ;  /* 0x0000e800ff0a7b82 */ /* 0x000e220000000a00 */
[----:B--2---:R-:W-:-:S06]  /*2d00*/  IMAD.WIDE.U32 R12, R15, 0x8, R12 ;  /* 0x000000080f0c7825 */ /* 0x004fcc00078e000c */
[----:B------:R-:W3:Y:S01]  /*2d10*/  LDG.E.64 R12, desc[UR36][R12.64] ;  /* 0x000000240c0c7981 */ /* 0x000ee2000c1e1b00 */
[----:B0-----:R-:W-:-:S05]  /*2d20*/  IMAD.WIDE.U32 R10, R19, 0x8, R10 ;  /* 0x00000008130a7825 */ /* 0x001fca00078e000a */
[----:B------:R-:W3:Y:S02]  /*2d30*/  LDG.E.64 R14, desc[UR36][R10.64] ;  /* 0x000000240a0e7981 */ /* 0x000ee4000c1e1b00 */
[----:B---3--:R-:W-:-:S07]  /*2d40*/  DFMA R14, R8, R12, R14 ;  /* 0x0000000c080e722b */ /* 0x008fce000000000e */
[----:B------:R3:W-:Y:S04]  /*2d50*/  STG.E.64 desc[UR36][R10.64], R14 ;  /* 0x0000000e0a007986 */ /* 0x0007e8000c101b24 */
.L_x_66:
[----:B------:R-:W-:Y:S05]  /*2d60*/  BSYNC.RECONVERGENT B2 ;  /* 0x0000000000027941 */ /* 0x000fea0003800200 */
.L_x_65:
[----:B------:R-:W-:Y:S05]  /*2d70*/  @P0 BRA `(.L_x_71) ;  /* 0xfffffff400900947 */ /* 0x000fea000383ffff */
[----:B------:R-:W-:Y:S05]  /*2d80*/  BSYNC.RECONVERGENT B0 ;  /* 0x0000000000007941 */ /* 0x000fea0003800200 */
.L_x_61:
[----:B------:R-:W-:Y:S05]  /*2d90*/  @P1 BRA `(.L_x_72) ;  /* 0xfffffff4006c1947 */ /* 0x000fea000383ffff */
.L_x_60:
[----:B------:R-:W-:Y:S05]  /*2da0*/  BSYNC.RECONVERGENT B1 ;  /* 0x0000000000017941 */ /* 0x000fea0003800200 */
.L_x_59:
[----:B------:R-:W4:Y:S02]  /*2db0*/  LDC R0, c[0x0][0x380] ;  /* 0x0000e000ff007b82 */ /* 0x000f240000000800 */
[----:B----4-:R-:W-:-:S13]  /*2dc0*/  ISETP.GE.AND P0, PT, R0, 0x1, PT ;  /* 0x000000010000780c */ /* 0x010fda0003f06270 */
[----:B------:R-:W-:Y:S05]  /*2dd0*/  @!P0 EXIT ;  /* 0x000000000000894d */ /* 0x000fea0003800000 */
[----:B------:R-:W-:-:S13]  /*2de0*/  ISETP.GE.AND P0, PT, R24, 0x1, PT ;  /* 0x000000011800780c */ /* 0x000fda0003f06270 */
[----:B------:R-:W-:Y:S05]  /*2df0*/  @!P0 BRA `(.L_x_73) ;  /* 0x00000018004c8947 */ /* 0x000fea0003800000 */
[C---:B01----:R-:W-:Y:S02]  /*2e00*/  LOP3.LUT R26, R24.reuse, 0x7ffffff0, RZ, 0xc0, !PT ;  /* 0x7ffffff0181a7812 */ /* 0x043fe400078ec0ff */
[C---:B------:R-:W-:Y:S02]  /*2e10*/  LOP3.LUT R27, R24.reuse, 0xf, RZ, 0xc0, !PT ;  /* 0x0000000f181b7812 */ /* 0x040fe400078ec0ff */
[C---:B------:R-:W-:Y:S01]  /*2e20*/  LOP3.LUT R25, R24.reuse, 0x7, RZ, 0xc0, !PT ;  /* 0x0000000718197812 */ /* 0x040fe200078ec0ff */
[----:B--2---:R-:W-:Y:S01]  /*2e30*/  IMAD.MOV R22, RZ, RZ, -R26 ;  /* 0x000000ffff167224 */ /* 0x004fe200078e0a1a */
[----:B------:R-:W-:Y:S02]  /*2e40*/  LOP3.LUT R24, R24, 0x3, RZ, 0xc0, !PT ;  /* 0x0000000318187812 */ /* 0x000fe400078ec0ff */
[----:B------:R-:W-:-:S07]  /*2e50*/  MOV R23, RZ ;  /* 0x000000ff00177202 */ /* 0x000fce0000000f00 */
.L_x_114:
[----:B------:R-:W0:Y:S01]  /*2e60*/  LDCU UR4, c[0x0][0x384] ;  /* 0x00007080ff0477ac */ /* 0x000e220008000800 */
[----:B------:R-:W-:Y:S01]  /*2e70*/  IMAD.MOV.U32 R19, RZ, RZ, RZ ;  /* 0x000000ffff137224 */ /* 0x000fe200078e00ff */
[----:B0-----:R-:W-:Y:S02]  /*2e80*/  UISETP.GE.U32.AND UP0, UPT, UR4, 0x10, UPT ;  /* 0x000000100400788c */ /* 0x001fe4000bf06070 */
[----:B------:R-:W-:-:S07]  /*2e90*/  IMAD R18, R23, UR4, RZ ;  /* 0x0000000417127c24 */ /* 0x000fce000f8e02ff */
[----:B------:R-:W-:Y:S05]  /*2ea0*/  BRA.U !UP0, `(.L_x_74) ;  /* 0x0000000908b87547 */ /* 0x000fea000b800000 */
[----:B------:R-:W0:Y:S01]  /*2eb0*/  LDC.64 R2, c[0x0][0x3a0] ;  /* 0x0000e800ff027b82 */ /* 0x000e220000000a00 */
[----:B------:R-:W-:Y:S01]  /*2ec0*/  BSSY.RECONVERGENT B6, `(.L_x_75) ;  /* 0x00000ab000067945 */ /* 0x000fe20003800200 */
[----:B------:R-:W-:Y:S02]  /*2ed0*/  IMAD.MOV.U32 R19, RZ, RZ, R22 ;  /* 0x000000ffff137224 */ /* 0x000fe400078e0016 */
[----:B0-----:R-:W-:-:S03]  /*2ee0*/  IMAD.WIDE.U32 R2, R18, 0x8, R2 ;  /* 0x0000000812027825 */ /* 0x001fc600078e0002 */
[----:B------:R-:W-:-:S04]  /*2ef0*/  IADD3 R28, P0, PT, R2, 0x40, RZ ;  /* 0x00000040021c7810 */ /* 0x000fc80007f1e0ff */
[----:B------:R-:W-:-:S09]  /*2f00*/  IADD3.X R29, PT, PT, RZ, R3, RZ, P0, !PT ;  /* 0x00000003ff1d7210 */ /* 0x000fd200007fe4ff */
.L_x_92:
[----:B---3--:R-:W2:Y:S01]  /*2f10*/  LDG.E.64 R10, desc[UR36][R28.64+-0x40] ;  /* 0xffffc0241c0a7981 */ /* 0x008ea2000c1e1b00 */
[----:B------:R-:W-:Y:S01]  /*2f20*/  MOV R2, 0x0 ;  /* 0x0000000000027802 */ /* 0x000fe20000000f00 */
[----:B------:R-:W0:Y:S01]  /*2f30*/  LDCU.64 UR4, c[0x4][0x8] ;  /* 0x01000100ff0477ac */ /* 0x000e220008000a00 */
[----:B------:R-:W-:Y:S01]  /*2f40*/  IMAD.MOV.U32 R6, RZ, RZ, R17 ;  /* 0x000000ffff067224 */ /* 0x000fe200078e0011 */
[----:B------:R-:W-:Y:S01]  /*2f50*/  MOV R7, R16 ;  /* 0x0000001000077202 */ /* 0x000fe20000000f00 */
[----:B------:R1:W3:Y:S01]  /*2f60*/  LDC.64 R8, c[0x4][R2] ;  /* 0x0100000002087b82 */ /* 0x0002e20000000a00 */
[----:B0-----:R-:W-:Y:S02]  /*2f70*/  IMAD.U32 R4, RZ, RZ, UR4 ;  /* 0x00000004ff047e24 */ /* 0x001fe4000f8e00ff */
[----:B------:R-:W-:Y:S01]  /*2f80*/  IMAD.U32 R5, RZ, RZ, UR5 ;  /* 0x00000005ff057e24 */ /* 0x000fe2000f8e00ff */
[----:B--23--:R1:W-:Y:S06]  /*2f90*/  STL.64 [R1], R10 ;  /* 0x0000000a01007387 */ /* 0x00c3ec0000100a00 */
[----:B------:R-:W-:-:S07]  /*2fa0*/  LEPC R20, `(.L_x_76) ;  /* 0x000000001014794e */ /* 0x000fce0000000000 */
[----:B-1----:R-:W-:Y:S05]  /*2fb0*/  CALL.ABS.NOINC R8 ;  /* 0x0000000008007343 */ /* 0x002fea0003c00000 */
.L_x_76:
        /* <DEDUP_REMOVED lines=10> */
.L_x_77:
        /* <DEDUP_REMOVED lines=10> */
.L_x_78:
        /* <DEDUP_REMOVED lines=10> */
.L_x_79:
        /* <DEDUP_REMOVED lines=10> */
.L_x_80:
        /* <DEDUP_REMOVED lines=10> */
.L_x_81:
        /* <DEDUP_REMOVED lines=10> */
.L_x_82:
        /* <DEDUP_REMOVED lines=10> */
.L_x_83:
        /* <DEDUP_REMOVED lines=10> */
.L_x_84:
        /* <DEDUP_REMOVED lines=10> */
.L_x_85:
        /* <DEDUP_REMOVED lines=10> */
.L_x_86:
        /* <DEDUP_REMOVED lines=10> */
.L_x_87:
        /* <DEDUP_REMOVED lines=10> */
.L_x_88:
        /* <DEDUP_REMOVED lines=10> */
.L_x_89:
        /* <DEDUP_REMOVED lines=10> */
.L_x_90:
        /* <DEDUP_REMOVED lines=10> */
.L_x_91:
[----:B------:R-:W-:Y:S01]  /*3920*/  VIADD R19, R19, 0x10 ;  /* 0x0000001013137836 */ /* 0x000fe20000000000 */
[----:B------:R-:W-:-:S04]  /*3930*/  IADD3 R28, P1, PT, R28, 0x80, RZ ;  /* 0x000000801c1c7810 */ /* 0x000fc80007f3e0ff */
[----:B------:R-:W-:Y:S01]  /*3940*/  ISETP.NE.AND P0, PT, R19, RZ, PT ;  /* 0x000000ff1300720c */ /* 0x000fe20003f05270 */
[----:B------:R-:W-:-:S12]  /*3950*/  IMAD.X R29, RZ, RZ, R29, P1 ;  /* 0x000000ffff1d7224 */ /* 0x000fd800008e061d */
[----:B------:R-:W-:Y:S05]  /*3960*/  @P0 BRA `(.L_x_92) ;  /* 0xfffffff400680947 */ /* 0x000fea000383ffff */
[----:B------:R-:W-:Y:S05]  /*3970*/  BSYNC.RECONVERGENT B6 ;  /* 0x0000000000067941 */ /* 0x000fea0003800200 */
.L_x_75:
[----:B------:R-:W-:-:S07]  /*3980*/  IMAD.MOV.U32 R19, RZ, RZ, R26 ;  /* 0x000000ffff137224 */ /* 0x000fce00078e001a */
.L_x_74:
[----:B------:R-:W-:Y:S01]  /*3990*/  ISETP.NE.AND P0, PT, R27, RZ, PT ;  /* 0x000000ff1b00720c */ /* 0x000fe20003f05270 */
[----:B------:R-:W-:-:S12]  /*39a0*/  BSSY.RECONVERGENT B7, `(.L_x_93) ;  /* 0x00000cb000077945 */ /* 0x000fd80003800200 */
[----:B------:R-:W-:Y:S05]  /*39b0*/  @!P0 BRA `(.L_x_94) ;  /* 0x0000000c00248947 */ /* 0x000fea0003800000 */
[----:B------:R-:W-:Y:S01]  /*39c0*/  IADD3 R0, PT, PT, R27, -0x1, RZ ;  /* 0xffffffff1b007810 */ /* 0x000fe20007ffe0ff */
[----:B------:R-:W-:Y:S03]  /*39d0*/  BSSY.RECONVERGENT B6, `(.L_x_95) ;  /* 0x000005d000067945 */ /* 0x000fe60003800200 */
[----:B------:R-:W-:-:S13]  /*39e0*/  ISETP.GE.U32.AND P0, PT, R0, 0x7, PT ;  /* 0x000000070000780c */ /* 0x000fda0003f06070 */
[----:B------:R-:W-:Y:S05]  /*39f0*/  @!P0 BRA `(.L_x_96) ;  /* 0x0000000400688947 */ /* 0x000fea0003800000 */
[----:B---3--:R-:W0:Y:S01]  /*3a00*/  LDC.64 R10, c[0x0][0x3a0] ;  /* 0x0000e800ff0a7b82 */ /* 0x008e220000000a00 */
[----:B------:R-:W-:Y:S01]  /*3a10*/  IMAD.IADD R3, R18, 0x1, R19 ;  /* 0x0000000112037824 */ /* 0x000fe200078e0213 */
[----:B------:R-:W-:Y:S01]  /*3a20*/  MOV R2, 0x0 ;  /* 0x0000000000027802 */ /* 0x000fe20000000f00 */
[----:B------:R-:W1:Y:S02]  /*3a30*/  LDCU.64 UR4, c[0x4][0x8] ;  /* 0x01000100ff0477ac */ /* 0x000e640008000a00 */
[----:B0-----:R-:W-:-:S06]  /*3a40*/  IMAD.WIDE.U32 R10, R3, 0x8, R10 ;  /* 0x00000008030a7825 */ /* 0x001fcc00078e000a */
        /* <DEDUP_REMOVED lines=9> */
.L_x_97:
        /* <DEDUP_REMOVED lines=8> */
[----:B------:R-:W-:Y:S02]  /*3b60*/  IMAD.MOV.U32 R6, RZ, RZ, R17 ;  /* 0x000000ffff067224 */ /* 0x000fe400078e0011 */
[----:B------:R-:W-:Y:S02]  /*3b70*/  IMAD.MOV.U32 R7, RZ, RZ, R16 ;  /* 0x000000ffff077224 */ /* 0x000fe400078e0010 */
[----:B--2---:R-:W-:Y:S01]  /*3b80*/  IMAD.U32 R4, RZ, RZ, UR4 ;  /* 0x00000004ff047e24 */ /* 0x004fe2000f8e00ff */
[----:B------:R-:W-:Y:S01]  /*3b90*/  MOV R5, UR5 ;  /* 0x0000000500057c02 */ /* 0x000fe20008000f00 */
[----:B-1-3--:R0:W-:Y:S06]  /*3ba0*/  STL.64 [R1], R10 ;  /* 0x0000000a01007387 */ /* 0x00a1ec0000100a00 */
[----:B------:R-:W-:-:S07]  /*3bb0*/  LEPC R20, `(.L_x_98) ;  /* 0x000000001014794e */ /* 0x000fce0000000000 */
[----:B0-----:R-:W-:Y:S05]  /*3bc0*/  CALL.ABS.NOINC R8 ;  /* 0x0000000008007343 */ /* 0x001fea0003c00000 */
.L_x_98:
        /* <DEDUP_REMOVED lines=10> */
.L_x_99:
        /* <DEDUP_REMOVED lines=10> */
.L_x_100:
        /* <DEDUP_REMOVED lines=10> */
.L_x_101:
        /* <DEDUP_REMOVED lines=10> */
.L_x_102:
        /* <DEDUP_REMOVED lines=10> */
.L_x_103:
[----:B------:R-:W2:Y:S01]  /*3ef0*/  LDG.E.64 R28, desc[UR36][R28.64+0x38] ;  /* 0x000038241c1c7981 */ /* 0x000ea2000c1e1b00 */
[----:B------:R-:W0:Y:S01]  /*3f00*/  LDC.64 R2, c[0x4][R2] ;  /* 0x0100000002027b82 */ /* 0x000e220000000a00 */
[----:B------:R-:W1:Y:S01]  /*3f10*/  LDCU.64 UR4, c[0x4][0x8] ;  /* 0x01000100ff0477ac */ /* 0x000e620008000a00 */
[----:B------:R-:W-:Y:S02]  /*3f20*/  IMAD.MOV.U32 R6, RZ, RZ, R17 ;  /* 0x000000ffff067224 */ /* 0x000fe400078e0011 */
[----:B------:R-:W-:Y:S02]  /*3f30*/  IMAD.MOV.U32 R7, RZ, RZ, R16 ;  /* 0x000000ffff077224 */ /* 0x000fe400078e0010 */
[----:B-1----:R-:W-:Y:S01]  /*3f40*/  IMAD.U32 R4, RZ, RZ, UR4 ;  /* 0x00000004ff047e24 */ /* 0x002fe2000f8e00ff */
[----:B------:R-:W-:Y:S01]  /*3f50*/  MOV R5, UR5 ;  /* 0x0000000500057c02 */ /* 0x000fe20008000f00 */
[----:B0-2---:R1:W-:Y:S06]  /*3f60*/  STL.64 [R1], R28 ;  /* 0x0000001c01007387 */ /* 0x0053ec0000100a00 */
[----:B------:R-:W-:-:S07]  /*3f70*/  LEPC R20, `(.L_x_104) ;  /* 0x000000001014794e */ /* 0x000fce0000000000 */
[----:B-1----:R-:W-:Y:S05]  /*3f80*/  CALL.ABS.NOINC R2 ;  /* 0x0000000002007343 */ /* 0x002fea0003c00000 */
.L_x_104:
[----:B------:R-:W-:-:S07]  /*3f90*/  VIADD R19, R19, 0x8 ;  /* 0x0000000813137836 */ /* 0x000fce0000000000 */
.L_x_96:
[----:B------:R-:W-:Y:S05]  /*3fa0*/  BSYNC.RECONVERGENT B6 ;  /* 0x0000000000067941 */ /* 0x000fea0003800200 */
.L_x_95:
[----:B------:R-:W-:-:S13]  /*3fb0*/  ISETP.NE.AND P0, PT, R25, RZ, PT ;  /* 0x000000ff1900720c */ /* 0x000fda0003f05270 */
        /* <DEDUP_REMOVED lines=19> */
.L_x_107:
        /* <DEDUP_REMOVED lines=15> */
.L_x_108:
        /* <DEDUP_REMOVED lines=10> */
.L_x_109:
        /* <DEDUP_REMOVED lines=10> */
.L_x_110:
[----:B------:R-:W-:-:S07]  /*4320*/  VIADD R19, R19, 0x4 ;  /* 0x0000000413137836 */ /* 0x000fce0000000000 */
.L_x_106:
[----:B------:R-:W-:Y:S05]  /*4330*/  BSYNC.RECONVERGENT B6 ;  /* 0x0000000000067941 */ /* 0x000fea0003800200 */
.L_x_105:
[----:B------:R-:W-:-:S13]  /*4340*/  ISETP.NE.AND P0, PT, R24, RZ, PT ;  /* 0x000000ff1800720c */ /* 0x000fda0003f05270 */
[----:B------:R-:W-:Y:S05]  /*4350*/  @!P0 BRA `(.L_x_94) ;  /* 0x0000000000bc8947 */ /* 0x000fea0003800000 */
[----:B---3--:R-:W0:Y:S01]  /*4360*/  LDC.64 R10, c[0x0][0x3a0] ;  /* 0x0000e800ff0a7b82 */ /* 0x008e220000000a00 */
[----:B------:R-:W-:Y:S01]  /*4370*/  IADD3 R3, PT, PT, R18, R19, RZ ;  /* 0x0000001312037210 */ /* 0x000fe20007ffe0ff */
[----:B------:R-:W1:Y:S04]  /*4380*/  LDCU.64 UR4, c[0x4][0x8] ;  /* 0x01000100ff0477ac */ /* 0x000e680008000a00 */
[----:B0-----:R-:W-:-:S06]  /*4390*/  IMAD.WIDE.U32 R10, R3, 0x8, R10 ;  /* 0x00000008030a7825 */ /* 0x001fcc00078e000a */
[----:B------:R-:W2:Y:S01]  /*43a0*/  LDG.E.64 R10, desc[UR36][R10.64] ;  /* 0x000000240a0a7981 */ /* 0x000ea2000c1e1b00 */
[----:B------:R-:W-:Y:S01]  /*43b0*/  MOV R2, 0x0 ;  /* 0x0000000000027802 */ /* 0x000fe20000000f00 */
[----:B-1----:R-:W-:Y:S01]  /*43c0*/  IMAD.U32 R4, RZ, RZ, UR4 ;  /* 0x00000004ff047e24 */ /* 0x002fe2000f8e00ff */
[----:B------:R-:W-:Y:S01]  /*43d0*/  ISETP.NE.AND P0, PT, R24, 0x1, PT ;  /* 0x000000011800780c */ /* 0x000fe20003f05270 */
[----:B------:R-:W-:Y:S01]  /*43e0*/  IMAD.U32 R5, RZ, RZ, UR5 ;  /* 0x00000005ff057e24 */ /* 0x000fe2000f8e00ff */
[----:B------:R0:W1:Y:S01]  /*43f0*/  LDC.64 R8, c[0x4][R2] ;  /* 0x0100000002087b82 */ /* 0x0000620000000a00 */
[----:B------:R-:W-:Y:S01]  /*4400*/  IMAD.MOV.U32 R6, RZ, RZ, R17 ;  /* 0x000000ffff067224 */ /* 0x000fe200078e0011 */
[----:B------:R-:W-:Y:S02]  /*4410*/  P2R R0, PR, RZ, 0x1 ;  /* 0x00000001ff007803 */ /* 0x000fe40000000000 */
[----:B------:R-:W-:Y:S01]  /*4420*/  MOV R7, R16 ;  /* 0x0000001000077202 */ /* 0x000fe20000000f00 */
[----:B-12---:R0:W-:Y:S06]  /*4430*/  STL.64 [R1], R10 ;  /* 0x0000000a01007387 */ /* 0x0061ec0000100a00 */
[----:B------:R-:W-:-:S07]  /*4440*/  LEPC R20, `(.L_x_111) ;  /* 0x000000001014794e */ /* 0x000fce0000000000 */
[----:B0-----:R-:W-:Y:S05]  /*4450*/  CALL.ABS.NOINC R8 ;  /* 0x0000000008007343 */ /* 0x001fea0003c00000 */
.L_x_111:
[----:B------:R-:W-:-:S13]  /*4460*/  ISETP.NE.AND P6, PT, R24, 0x1, PT ;  /* 0x000000011800780c */ /* 0x000fda0003fc5270 */
[----:B------:R-:W-:Y:S05]  /*4470*/  @!P6 BRA `(.L_x_94) ;  /* 0x000000000074e947 */ /* 0x000fea0003800000 */
        /* <DEDUP_REMOVED lines=17> */
.L_x_112:
[----:B------:R-:W-:-:S13]  /*4590*/  ISETP.NE.AND P6, PT, R24, 0x2, PT ;  /* 0x000000021800780c */ /* 0x000fda0003fc5270 */
[----:B------:R-:W-:Y:S05]  /*45a0*/  @!P6 BRA `(.L_x_94) ;  /* 0x000000000028e947 */ /* 0x000fea0003800000 */
        /* <DEDUP_REMOVED lines=10> */
.L_x_94:
[----:B------:R-:W-:Y:S05]  /*4650*/  BSYNC.RECONVERGENT B7 ;  /* 0x0000000000077941 */ /* 0x000fea0003800200 */
.L_x_93:
[----:B------:R-:W-:Y:S01]  /*4660*/  MOV R2, 0x0 ;  /* 0x0000000000027802 */ /* 0x000fe20000000f00 */
[----:B------:R-:W0:Y:S01]  /*4670*/  LDCU.64 UR4, c[0x4][0x10] ;  /* 0x01000200ff0477ac */ /* 0x000e220008000a00 */
[----:B------:R-:W-:-:S04]  /*4680*/  CS2R R6, SRZ ;  /* 0x0000000000067805 */ /* 0x000fc8000001ff00 */
[----:B------:R-:W1:Y:S01]  /*4690*/  LDC.64 R2, c[0x4][R2] ;  /* 0x0100000002027b82 */ /* 0x000e620000000a00 */
[----:B0-----:R-:W-:Y:S02]  /*46a0*/  IMAD.U32 R4, RZ, RZ, UR4 ;  /* 0x00000004ff047e24 */ /* 0x001fe4000f8e00ff */
[----:B------:R-:W-:-:S07]  /*46b0*/  IMAD.U32 R5, RZ, RZ, UR5 ;  /* 0x00000005ff057e24 */ /* 0x000fce000f8e00ff */
[----:B------:R-:W-:-:S07]  /*46c0*/  LEPC R20, `(.L_x_113) ;  /* 0x000000001014794e */ /* 0x000fce0000000000 */
[----:B-1-3--:R-:W-:Y:S05]  /*46d0*/  CALL.ABS.NOINC R2 ;  /* 0x0000000002007343 */ /* 0x00afea0003c00000 */
.L_x_113:
[----:B------:R-:W0:Y:S01]  /*46e0*/  LDCU UR4, c[0x0][0x380] ;  /* 0x00007000ff0477ac */ /* 0x000e220008000800 */
[----:B------:R-:W-:-:S04]  /*46f0*/  IADD3 R23, PT, PT, R23, 0x1, RZ ;  /* 0x0000000117177810 */ /* 0x000fc80007ffe0ff */
[----:B0-----:R-:W-:-:S13]  /*4700*/  ISETP.NE.AND P0, PT, R23, UR4, PT ;  /* 0x0000000417007c0c */ /* 0x001fda000bf05270 */
[----:B------:R-:W-:Y:S05]  /*4710*/  @!P0 EXIT ;  /* 0x000000000000894d */ /* 0x000fea0003800000 */
[----:B------:R-:W-:Y:S05]  /*4720*/  BRA `(.L_x_114) ;  /* 0xffffffe400cc7947 */ /* 0x000fea000383ffff */
.L_x_73:
[C---:B------:R-:W-:Y:S02]  /*4730*/  ISETP.GE.U32.AND P0, PT, R0.reuse, 0x4, PT ;  /* 0x000000040000780c */ /* 0x040fe40003f06070 */
[----:B-12---:R-:W-:-:S11]  /*4740*/  LOP3.LUT R18, R0, 0x3, RZ, 0xc0, !PT ;  /* 0x0000000300127812 */ /* 0x006fd600078ec0ff */
[----:B------:R-:W-:Y:S05]  /*4750*/  @!P0 BRA `(.L_x_115) ;  /* 0x0000000000988947 */ /* 0x000fea0003800000 */
[----:B------:R-:W-:Y:S01]  /*4760*/  BSSY.RECONVERGENT B6, `(.L_x_115) ;  /* 0x0000025000067945 */ /* 0x000fe20003800200 */
[----:B------:R-:W-:Y:S01]  /*4770*/  LOP3.LUT R17, R0, 0x7ffffffc, RZ, 0xc0, !PT ;  /* 0x7ffffffc00117812 */ /* 0x000fe200078ec0ff */
[----:B------:R-:W-:-:S07]  /*4780*/  IMAD.MOV.U32 R16, RZ, RZ, RZ ;  /* 0x000000ffff107224 */ /* 0x000fce00078e00ff */
.L_x_120:
[----:B------:R-:W-:Y:S01]  /*4790*/  MOV R2, 0x0 ;  /* 0x0000000000027802 */ /* 0x000fe20000000f00 */
[----:B------:R-:W1:Y:S01]  /*47a0*/  LDCU.64 UR4, c[0x4][0x10] ;  /* 0x01000200ff0477ac */ /* 0x000e620008000a00 */
[----:B------:R-:W-:Y:S01]  /*47b0*/  VIADD R16, R16, 0x4 ;  /* 0x0000000410107836 */ /* 0x000fe20000000000 */
[----:B0-----:R-:W-:Y:S01]  /*47c0*/  CS2R R6, SRZ ;  /* 0x0000000000067805 */ /* 0x001fe2000001ff00 */
[----:B------:R0:W2:Y:S03]  /*47d0*/  LDC.64 R8, c[0x4][R2] ;  /* 0x0100000002087b82 */ /* 0x0000a60000000a00 */
[----:B------:R-:W-:-:S04]  /*47e0*/  ISETP.NE.AND P0, PT, R16, R17, PT ;  /* 0x000000111000720c */ /* 0x000fc80003f05270 */
[----:B------:R-:W-:Y:S01]  /*47f0*/  P2R R19, PR, RZ, 0x1 ;  /* 0x00000001ff137803 */ /* 0x000fe20000000000 */
[----:B-1----:R-:W-:Y:S01]  /*4800*/  IMAD.U32 R4, RZ, RZ, UR4 ;  /* 0x00000004ff047e24 */ /* 0x002fe2000f8e00ff */
[----:B0-----:R-:W-:-:S07]  /*4810*/  MOV R5, UR5 ;  /* 0x0000000500057c02 */ /* 0x001fce0008000f00 */
[----:B------:R-:W-:-:S07]  /*4820*/  LEPC R20, `(.L_x_116) ;  /* 0x000000001014794e */ /* 0x000fce0000000000 */
[----:B--23--:R-:W-:Y:S05]  /*4830*/  CALL.ABS.NOINC R8 ;  /* 0x0000000008007343 */ /* 0x00cfea0003c00000 */
.L_x_116:
[----:B------:R0:W1:Y:S01]  /*4840*/  LDC.64 R8, c[0x4][R2] ;  /* 0x0100000002087b82 */ /* 0x0000620000000a00 */
[----:B------:R-:W2:Y:S01]  /*4850*/  LDCU.64 UR4, c[0x4][0x10] ;  /* 0x01000200ff0477ac */ /* 0x000ea20008000a00 */
[----:B------:R-:W-:Y:S01]  /*4860*/  CS2R R6, SRZ ;  /* 0x0000000000067805 */ /* 0x000fe2000001ff00 */
[----:B--2---:R-:W-:Y:S02]  /*4870*/  IMAD.U32 R4, RZ, RZ, UR4 ;  /* 0x00000004ff047e24 */ /* 0x004fe4000f8e00ff */
[----:B0-----:R-:W-:-:S07]  /*4880*/  IMAD.U32 R5, RZ, RZ, UR5 ;  /* 0x00000005ff057e24 */ /* 0x001fce000f8e00ff */
[----:B------:R-:W-:-:S07]  /*4890*/  LEPC R20, `(.L_x_117) ;  /* 0x000000001014794e */ /* 0x000fce0000000000 */
[----:B-1----:R-:W-:Y:S05]  /*48a0*/  CALL.ABS.NOINC R8 ;  /* 0x0000000008007343 */ /* 0x002fea0003c00000 */
.L_x_117:
[----:B------:R0:W1:Y:S01]  /*48b0*/  LDC.64 R8, c[0x4][R2] ;  /* 0x0100000002087b82 */ /* 0x0000620000000a00 */
[----:B------:R-:W2:Y:S01]  /*48c0*/  LDCU.64 UR4, c[0x4][0x10] ;  /* 0x01000200ff0477ac */ /* 0x000ea20008000a00 */
[----:B------:R-:W-:Y:S01]  /*48d0*/  CS2R R6, SRZ ;  /* 0x0000000000067805 */ /* 0x000fe2000001ff00 */
[----:B--2---:R-:W-:Y:S01]  /*48e0*/  IMAD.U32 R4, RZ, RZ, UR4 ;  /* 0x00000004ff047e24 */ /* 0x004fe2000f8e00ff */
[----:B0-----:R-:W-:-:S07]  /*48f0*/  MOV R5, UR5 ;  /* 0x0000000500057c02 */ /* 0x001fce0008000f00 */
[----:B------:R-:W-:-:S07]  /*4900*/  LEPC R20, `(.L_x_118) ;  /* 0x000000001014794e */ /* 0x000fce0000000000 */
[----:B-1----:R-:W-:Y:S05]  /*4910*/  CALL.ABS.NOINC R8 ;  /* 0x0000000008007343 */ /* 0x002fea0003c00000 */
.L_x_118:
[----:B------:R-:W0:Y:S01]  /*4920*/  LDC.64 R2, c[0x4][R2] ;  /* 0x0100000002027b82 */ /* 0x000e220000000a00 */
[----:B------:R-:W1:Y:S01]  /*4930*/  LDCU.64 UR4, c[0x4][0x10] ;  /* 0x01000200ff0477ac */ /* 0x000e620008000a00 */
[----:B------:R-:W-:Y:S01]  /*4940*/  CS2R R6, SRZ ;  /* 0x0000000000067805 */ /* 0x000fe2000001ff00 */
[----:B-1----:R-:W-:Y:S02]  /*4950*/  IMAD.U32 R4, RZ, RZ, UR4 ;  /* 0x00000004ff047e24 */ /* 0x002fe4000f8e00ff */
[----:B------:R-:W-:-:S07]  /*4960*/  IMAD.U32 R5, RZ, RZ, UR5 ;  /* 0x00000005ff057e24 */ /* 0x000fce000f8e00ff */
[----:B------:R-:W-:-:S07]  /*4970*/  LEPC R20, `(.L_x_119) ;  /* 0x000000001014794e */ /* 0x000fce0000000000 */
[----:B0-----:R-:W-:Y:S05]  /*4980*/  CALL.ABS.NOINC R2 ;  /* 0x0000000002007343 */ /* 0x001fea0003c00000 */
.L_x_119:
[----:B------:R-:W-:-:S13]  /*4990*/  ISETP.NE.AND P6, PT, R19, RZ, PT ;  /* 0x000000ff1300720c */ /* 0x000fda0003fc5270 */
[----:B------:R-:W-:Y:S05]  /*49a0*/  @P6 BRA `(.L_x_120) ;  /* 0xfffffffc00786947 */ /* 0x000fea000383ffff */
[----:B------:R-:W-:Y:S05]  /*49b0*/  BSYNC.RECONVERGENT B6 ;  /* 0x0000000000067941 */ /* 0x000fea0003800200 */
.L_x_115:
[----:B------:R-:W-:-:S13]  /*49c0*/  ISETP.NE.AND P0, PT, R18, RZ, PT ;  /* 0x000000ff1200720c */ /* 0x000fda0003f05270 */
[----:B------:R-:W-:Y:S05]  /*49d0*/  @!P0 EXIT ;  /* 0x000000000000894d */ /* 0x000fea0003800000 */
[----:B------:R-:W-:-:S07]  /*49e0*/  IMAD.MOV.U32 R17, RZ, RZ, RZ ;  /* 0x000000ffff117224 */ /* 0x000fce00078e00ff */
.L_x_122:
[----:B------:R-:W-:Y:S01]  /*49f0*/  MOV R0, 0x0 ;  /* 0x0000000000007802 */ /* 0x000fe20000000f00 */
[----:B------:R-:W1:Y:S01]  /*4a00*/  LDCU.64 UR4, c[0x4][0x10] ;  /* 0x01000200ff0477ac */ /* 0x000e620008000a00 */
[----:B------:R-:W-:Y:S02]  /*4a10*/  IADD3 R17, PT, PT, R17, 0x1, RZ ;  /* 0x0000000111117810 */ /* 0x000fe40007ffe0ff */
[----:B0-----:R-:W-:Y:S01]  /*4a20*/  CS2R R6, SRZ ;  /* 0x0000000000067805 */ /* 0x001fe2000001ff00 */
[----:B------:R0:W2:Y:S01]  /*4a30*/  LDC.64 R2, c[0x4][R0] ;  /* 0x0100000000027b82 */ /* 0x0000a20000000a00 */
[----:B------:R-:W-:-:S04]  /*4a40*/  ISETP.NE.AND P0, PT, R17, R18, PT ;  /* 0x000000121100720c */ /* 0x000fc80003f05270 */
[----:B------:R-:W-:Y:S01]  /*4a50*/  P2R R16, PR, RZ, 0x1 ;  /* 0x00000001ff107803 */ /* 0x000fe20000000000 */
[----:B-1----:R-:W-:Y:S02]  /*4a60*/  IMAD.U32 R4, RZ, RZ, UR4 ;  /* 0x00000004ff047e24 */ /* 0x002fe4000f8e00ff */
[----:B0-----:R-:W-:-:S07]  /*4a70*/  IMAD.U32 R5, RZ, RZ, UR5 ;  /* 0x00000005ff057e24 */ /* 0x001fce000f8e00ff */
[----:B------:R-:W-:-:S07]  /*4a80*/  LEPC R20, `(.L_x_121) ;  /* 0x000000001014794e */ /* 0x000fce0000000000 */
[----:B--23--:R-:W-:Y:S05]  /*4a90*/  CALL.ABS.NOINC R2 ;  /* 0x0000000002007343 */ /* 0x00cfea0003c00000 */
.L_x_121:
[----:B------:R-:W-:-:S13]  /*4aa0*/  ISETP.NE.AND P6, PT, R16, RZ, PT ;  /* 0x000000ff1000720c */ /* 0x000fda0003fc5270 */
[----:B------:R-:W-:Y:S05]  /*4ab0*/  @P6 BRA `(.L_x_122) ;  /* 0xfffffffc00cc6947 */ /* 0x000fea000383ffff */
[----:B------:R-:W-:Y:S05]  /*4ac0*/  EXIT ;  /* 0x000000000000794d */ /* 0x000fea0003800000 */
.L_x_123:
[----:B------:R-:W-:-:S00]  /*4ad0*/  BRA `(.L_x_123) ;  /* 0xfffffffc00fc7947 */ /* 0x000fc0000383ffff */
[----:B------:R-:W-:-:S00]  /*4ae0*/  NOP ;  /* 0x0000000000007918 */ /* 0x000fc00000000000 */
        /* <DEDUP_REMOVED lines=9> */
.L_x_124:


//--------------------- .nv.global.init           --------------------------
	.section	.nv.global.init,"aw",@progbits
.nv.global.init:
	.type		$str$1,@object
	.size		$str$1,($str$2 - $str$1)
$str$1:
        /*0000*/ 	.byte	0x0a, 0x00
	.type		$str$2,@object
	.size		$str$2,($str - $str$2)
$str$2:
        /*0002*/ 	.byte	0x69, 0x73, 0x0a, 0x00
	.type		$str,@object
	.size		$str,(.L_0 - $str)
$str:
        /*0006*/ 	.byte	0x25, 0x2e, 0x32, 0x6c, 0x66, 0x20, 0x00
.L_0:


//--------------------- .nv.shared.reserved.0     --------------------------
	.section	.nv.shared.reserved.0,"aw",@nobits
	.weak		__nv_reservedSMEM_offset_0_alias
	.size		__nv_reservedSMEM_offset_0_alias, 0, 64
	.other		__nv_reservedSMEM_offset_0_alias,@"STO_CUDA_RESERVED_SHARED STV_DEFAULT"
__nv_reservedSMEM_offset_0_alias:
	.zero		0
	.zero		64


//--------------------- .nv.constant0._Z15matmult_kernel1iiiPdS_S_ --------------------------
	.section	.nv.constant0._Z15matmult_kernel1iiiPdS_S_,"a",@progbits
	.sectionflags	@""
	.align	4
.nv.constant0._Z15matmult_kernel1iiiPdS_S_:
	.zero		936


//--------------------- SYMBOLS --------------------------

	.type		.nv.reservedSmem.offset0,@object
	.size		.nv.reservedSmem.offset0,0x4
	.type		vprintf,@function
